//
// Generated by NVIDIA NVVM Compiler
//
// Compiler Build ID: CL-36424714
// Cuda compilation tools, release 13.0, V13.0.88
// Based on NVVM 20.0.0
//

.version 9.0
.target sm_100
.address_size 64

	// .globl	_Z4wipePii

.visible .entry _Z4wipePii(
	.param .u64 .ptr .align 1 _Z4wipePii_param_0,
	.param .u32 _Z4wipePii_param_1
)
{
	.reg .pred 	%p<9>;
	.reg .b32 	%r<31>;
	.reg .b64 	%rd<15>;

	ld.param.u64 	%rd5, [_Z4wipePii_param_0];
	ld.param.u32 	%r13, [_Z4wipePii_param_1];
	cvta.to.global.u64 	%rd1, %rd5;
	shr.s32 	%r1, %r13, 5;
	mov.u32 	%r2, %tid.x;
	setp.lt.s32 	%p1, %r1, 1;
	@%p1 bra 	$L__BB0_12;
	and.b32  	%r3, %r1, 7;
	setp.lt.u32 	%p2, %r1, 8;
	mov.b32 	%r29, 0;
	@%p2 bra 	$L__BB0_4;
	and.b32  	%r29, %r1, 2147483640;
	neg.s32 	%r27, %r29;
	mul.wide.u32 	%rd6, %r2, 4;
	add.s64 	%rd7, %rd6, %rd1;
	add.s64 	%rd14, %rd7, 512;
$L__BB0_3:
	.pragma "nounroll";
	mov.b32 	%r15, -1;
	st.global.u32 	[%rd14+-512], %r15;
	st.global.u32 	[%rd14+-384], %r15;
	st.global.u32 	[%rd14+-256], %r15;
	st.global.u32 	[%rd14+-128], %r15;
	st.global.u32 	[%rd14], %r15;
	st.global.u32 	[%rd14+128], %r15;
	st.global.u32 	[%rd14+256], %r15;
	st.global.u32 	[%rd14+384], %r15;
	add.s32 	%r27, %r27, 8;
	add.s64 	%rd14, %rd14, 1024;
	setp.ne.s32 	%p3, %r27, 0;
	@%p3 bra 	$L__BB0_3;
$L__BB0_4:
	setp.eq.s32 	%p4, %r3, 0;
	@%p4 bra 	$L__BB0_12;
	setp.lt.u32 	%p5, %r3, 4;
	@%p5 bra 	$L__BB0_7;
	shl.b32 	%r16, %r29, 5;
	add.s32 	%r17, %r16, %r2;
	mul.wide.s32 	%rd8, %r17, 4;
	add.s64 	%rd9, %rd1, %rd8;
	mov.b32 	%r18, -1;
	st.global.u32 	[%rd9], %r18;
	st.global.u32 	[%rd9+128], %r18;
	st.global.u32 	[%rd9+256], %r18;
	st.global.u32 	[%rd9+384], %r18;
	add.s32 	%r29, %r29, 4;
$L__BB0_7:
	and.b32  	%r19, %r1, 3;
	setp.eq.s32 	%p6, %r19, 0;
	@%p6 bra 	$L__BB0_12;
	setp.eq.s32 	%p7, %r19, 1;
	@%p7 bra 	$L__BB0_10;
	shl.b32 	%r20, %r29, 5;
	add.s32 	%r21, %r20, %r2;
	mul.wide.s32 	%rd10, %r21, 4;
	add.s64 	%rd11, %rd1, %rd10;
	mov.b32 	%r22, -1;
	st.global.u32 	[%rd11], %r22;
	st.global.u32 	[%rd11+128], %r22;
	add.s32 	%r29, %r29, 2;
$L__BB0_10:
	and.b32  	%r23, %r13, 32;
	setp.eq.s32 	%p8, %r23, 0;
	@%p8 bra 	$L__BB0_12;
	shl.b32 	%r24, %r29, 5;
	add.s32 	%r25, %r24, %r2;
	mul.wide.s32 	%rd12, %r25, 4;
	add.s64 	%rd13, %rd1, %rd12;
	mov.b32 	%r26, -1;
	st.global.u32 	[%rd13], %r26;
$L__BB0_12:
	ret;

}
	// .globl	_Z17run_bounded_array12BoundedArrayii
.visible .entry _Z17run_bounded_array12BoundedArrayii(
	.param .align 8 .b8 _Z17run_bounded_array12BoundedArrayii_param_0[64],
	.param .u32 _Z17run_bounded_array12BoundedArrayii_param_1,
	.param .u32 _Z17run_bounded_array12BoundedArrayii_param_2
)
{
	.local .align 8 .b8 	__local_depot1[64];
	.reg .b64 	%SP;
	.reg .b64 	%SPL;
	.reg .pred 	%p<10>;
	.reg .b32 	%r<37>;
	.reg .b32 	%f<34>;
	.reg .b64 	%rd<24>;

	mov.u64 	%SPL, __local_depot1;
	ld.param.u64 	%rd6, [_Z17run_bounded_array12BoundedArrayii_param_0+56];
	ld.param.u64 	%rd7, [_Z17run_bounded_array12BoundedArrayii_param_0+48];
	ld.param.u64 	%rd8, [_Z17run_bounded_array12BoundedArrayii_param_0+40];
	ld.param.u64 	%rd9, [_Z17run_bounded_array12BoundedArrayii_param_0+32];
	ld.param.u64 	%rd10, [_Z17run_bounded_array12BoundedArrayii_param_0+24];
	ld.param.u64 	%rd11, [_Z17run_bounded_array12BoundedArrayii_param_0+16];
	ld.param.u64 	%rd12, [_Z17run_bounded_array12BoundedArrayii_param_0+8];
	ld.param.u64 	%rd13, [_Z17run_bounded_array12BoundedArrayii_param_0];
	ld.param.u32 	%r15, [_Z17run_bounded_array12BoundedArrayii_param_1];
	ld.param.u32 	%r16, [_Z17run_bounded_array12BoundedArrayii_param_2];
	add.u64 	%rd1, %SPL, 0;
	st.local.u64 	[%rd1], %rd13;
	st.local.u64 	[%rd1+8], %rd12;
	st.local.u64 	[%rd1+16], %rd11;
	st.local.u64 	[%rd1+24], %rd10;
	st.local.u64 	[%rd1+32], %rd9;
	st.local.u64 	[%rd1+40], %rd8;
	st.local.u64 	[%rd1+48], %rd7;
	st.local.u64 	[%rd1+56], %rd6;
	min.s32 	%r17, %r15, %r16;
	setp.lt.s32 	%p1, %r17, 1;
	@%p1 bra 	$L__BB1_14;
	and.b32  	%r1, %r16, 7;
	add.s32 	%r2, %r1, -1;
	and.b32  	%r3, %r16, 3;
	and.b32  	%r4, %r16, 2147483640;
	and.b32  	%r5, %r16, 1;
	mov.b32 	%r32, 0;
$L__BB1_2:
	setp.lt.u32 	%p2, %r16, 8;
	cvt.rn.f32.u32 	%f2, %r32;
	add.f32 	%f3, %f2, 0f42F60000;
	add.f32 	%f1, %f3, 0f3F800000;
	mul.wide.u32 	%rd15, %r32, 8;
	add.s64 	%rd16, %rd1, %rd15;
	ld.local.u64 	%rd2, [%rd16];
	mov.b32 	%r35, 0;
	@%p2 bra 	$L__BB1_5;
	add.s64 	%rd23, %rd2, 16;
	mov.b32 	%r33, 0;
$L__BB1_4:
	.pragma "nounroll";
	cvt.rn.f32.u32 	%f4, %r33;
	add.f32 	%f5, %f1, %f4;
	st.f32 	[%rd23+-16], %f5;
	add.s32 	%r21, %r33, 1;
	cvt.rn.f32.u32 	%f6, %r21;
	add.f32 	%f7, %f1, %f6;
	st.f32 	[%rd23+-12], %f7;
	add.s32 	%r22, %r33, 2;
	cvt.rn.f32.u32 	%f8, %r22;
	add.f32 	%f9, %f1, %f8;
	st.f32 	[%rd23+-8], %f9;
	add.s32 	%r23, %r33, 3;
	cvt.rn.f32.u32 	%f10, %r23;
	add.f32 	%f11, %f1, %f10;
	st.f32 	[%rd23+-4], %f11;
	add.s32 	%r24, %r33, 4;
	cvt.rn.f32.u32 	%f12, %r24;
	add.f32 	%f13, %f1, %f12;
	st.f32 	[%rd23], %f13;
	add.s32 	%r25, %r33, 5;
	cvt.rn.f32.u32 	%f14, %r25;
	add.f32 	%f15, %f1, %f14;
	st.f32 	[%rd23+4], %f15;
	add.s32 	%r26, %r33, 6;
	cvt.rn.f32.u32 	%f16, %r26;
	add.f32 	%f17, %f1, %f16;
	st.f32 	[%rd23+8], %f17;
	add.s32 	%r27, %r33, 7;
	cvt.rn.f32.u32 	%f18, %r27;
	add.f32 	%f19, %f1, %f18;
	st.f32 	[%rd23+12], %f19;
	add.s64 	%rd23, %rd23, 32;
	add.s32 	%r33, %r33, 8;
	setp.ne.s32 	%p3, %r33, %r4;
	mov.u32 	%r35, %r4;
	@%p3 bra 	$L__BB1_4;
$L__BB1_5:
	setp.eq.s32 	%p4, %r1, 0;
	@%p4 bra 	$L__BB1_13;
	setp.lt.u32 	%p5, %r2, 3;
	@%p5 bra 	$L__BB1_8;
	cvt.rn.f32.u32 	%f20, %r35;
	add.f32 	%f21, %f1, %f20;
	mul.wide.u32 	%rd17, %r35, 4;
	add.s64 	%rd18, %rd2, %rd17;
	st.f32 	[%rd18], %f21;
	add.s32 	%r28, %r35, 1;
	cvt.rn.f32.u32 	%f22, %r28;
	add.f32 	%f23, %f1, %f22;
	st.f32 	[%rd18+4], %f23;
	add.s32 	%r29, %r35, 2;
	cvt.rn.f32.u32 	%f24, %r29;
	add.f32 	%f25, %f1, %f24;
	st.f32 	[%rd18+8], %f25;
	add.s32 	%r30, %r35, 3;
	cvt.rn.f32.u32 	%f26, %r30;
	add.f32 	%f27, %f1, %f26;
	st.f32 	[%rd18+12], %f27;
	add.s32 	%r35, %r35, 4;
$L__BB1_8:
	setp.eq.s32 	%p6, %r3, 0;
	@%p6 bra 	$L__BB1_13;
	setp.eq.s32 	%p7, %r3, 1;
	@%p7 bra 	$L__BB1_11;
	cvt.rn.f32.u32 	%f28, %r35;
	add.f32 	%f29, %f1, %f28;
	mul.wide.u32 	%rd19, %r35, 4;
	add.s64 	%rd20, %rd2, %rd19;
	st.f32 	[%rd20], %f29;
	add.s32 	%r31, %r35, 1;
	cvt.rn.f32.u32 	%f30, %r31;
	add.f32 	%f31, %f1, %f30;
	st.f32 	[%rd20+4], %f31;
	add.s32 	%r35, %r35, 2;
$L__BB1_11:
	setp.eq.s32 	%p8, %r5, 0;
	@%p8 bra 	$L__BB1_13;
	cvt.rn.f32.u32 	%f32, %r35;
	add.f32 	%f33, %f1, %f32;
	mul.wide.u32 	%rd21, %r35, 4;
	add.s64 	%rd22, %rd2, %rd21;
	st.f32 	[%rd22], %f33;
$L__BB1_13:
	add.s32 	%r32, %r32, 1;
	setp.ne.s32 	%p9, %r32, %r15;
	@%p9 bra 	$L__BB1_2;
$L__BB1_14:
	ret;

}
	// .globl	_Z21run_bounded_array_two17BoundedArrayUnioniii
.visible .entry _Z21run_bounded_array_two17BoundedArrayUnioniii(
	.param .align 8 .b8 _Z21run_bounded_array_two17BoundedArrayUnioniii_param_0[72],
	.param .u32 _Z21run_bounded_array_two17BoundedArrayUnioniii_param_1,
	.param .u32 _Z21run_bounded_array_two17BoundedArrayUnioniii_param_2,
	.param .u32 _Z21run_bounded_array_two17BoundedArrayUnioniii_param_3
)
{
	.local .align 8 .b8 	__local_depot2[72];
	.reg .b64 	%SP;
	.reg .b64 	%SPL;
	.reg .pred 	%p<13>;
	.reg .b32 	%r<55>;
	.reg .b32 	%f<66>;
	.reg .b64 	%rd<86>;

	mov.u64 	%SPL, __local_depot2;
	cvta.local.u64 	%SP, %SPL;
	ld.param.u64 	%rd5, [_Z21run_bounded_array_two17BoundedArrayUnioniii_param_0+64];
	ld.param.u64 	%rd6, [_Z21run_bounded_array_two17BoundedArrayUnioniii_param_0+56];
	ld.param.u64 	%rd7, [_Z21run_bounded_array_two17BoundedArrayUnioniii_param_0+48];
	ld.param.u64 	%rd8, [_Z21run_bounded_array_two17BoundedArrayUnioniii_param_0+40];
	ld.param.u64 	%rd9, [_Z21run_bounded_array_two17BoundedArrayUnioniii_param_0+32];
	ld.param.u64 	%rd10, [_Z21run_bounded_array_two17BoundedArrayUnioniii_param_0+24];
	ld.param.u64 	%rd11, [_Z21run_bounded_array_two17BoundedArrayUnioniii_param_0+16];
	ld.param.u64 	%rd12, [_Z21run_bounded_array_two17BoundedArrayUnioniii_param_0+8];
	ld.param.u64 	%rd13, [_Z21run_bounded_array_two17BoundedArrayUnioniii_param_0];
	ld.param.u32 	%r18, [_Z21run_bounded_array_two17BoundedArrayUnioniii_param_1];
	ld.param.u32 	%r16, [_Z21run_bounded_array_two17BoundedArrayUnioniii_param_2];
	ld.param.u32 	%r17, [_Z21run_bounded_array_two17BoundedArrayUnioniii_param_3];
	add.u64 	%rd14, %SP, 0;
	add.u64 	%rd15, %SPL, 0;
	st.local.u64 	[%rd15], %rd13;
	st.local.u64 	[%rd15+8], %rd12;
	st.local.u64 	[%rd15+16], %rd11;
	st.local.u64 	[%rd15+24], %rd10;
	st.local.u64 	[%rd15+32], %rd9;
	st.local.u64 	[%rd15+40], %rd8;
	st.local.u64 	[%rd15+48], %rd7;
	st.local.u64 	[%rd15+56], %rd6;
	st.local.u64 	[%rd15+64], %rd5;
	setp.eq.s32 	%p1, %r18, 0;
	selp.b64 	%rd1, %rd14, %rd5, %p1;
	min.s32 	%r19, %r16, %r17;
	setp.lt.s32 	%p2, %r19, 1;
	@%p2 bra 	$L__BB2_16;
	and.b32  	%r1, %r17, 15;
	add.s32 	%r2, %r1, -1;
	and.b32  	%r3, %r17, 7;
	add.s32 	%r4, %r3, -1;
	and.b32  	%r5, %r17, 2147483632;
	and.b32  	%r6, %r17, 3;
	mov.b32 	%r50, 0;
$L__BB2_2:
	setp.lt.u32 	%p3, %r17, 16;
	cvt.rn.f32.u32 	%f2, %r50;
	add.f32 	%f3, %f2, 0f42F60000;
	add.f32 	%f1, %f3, 0f3F800000;
	mul.wide.u32 	%rd16, %r50, 8;
	add.s64 	%rd2, %rd1, %rd16;
	mov.b32 	%r53, 0;
	@%p3 bra 	$L__BB2_5;
	mov.b32 	%r51, 0;
	mov.b64 	%rd85, 0;
$L__BB2_4:
	.pragma "nounroll";
	cvt.rn.f32.u32 	%f4, %r51;
	add.f32 	%f5, %f1, %f4;
	ld.u64 	%rd18, [%rd2];
	add.s64 	%rd19, %rd18, %rd85;
	st.f32 	[%rd19], %f5;
	add.s32 	%r23, %r51, 1;
	cvt.rn.f32.u32 	%f6, %r23;
	add.f32 	%f7, %f1, %f6;
	ld.u64 	%rd20, [%rd2];
	add.s64 	%rd21, %rd20, %rd85;
	st.f32 	[%rd21+4], %f7;
	add.s32 	%r24, %r51, 2;
	cvt.rn.f32.u32 	%f8, %r24;
	add.f32 	%f9, %f1, %f8;
	ld.u64 	%rd22, [%rd2];
	add.s64 	%rd23, %rd22, %rd85;
	st.f32 	[%rd23+8], %f9;
	add.s32 	%r25, %r51, 3;
	cvt.rn.f32.u32 	%f10, %r25;
	add.f32 	%f11, %f1, %f10;
	ld.u64 	%rd24, [%rd2];
	add.s64 	%rd25, %rd24, %rd85;
	st.f32 	[%rd25+12], %f11;
	add.s32 	%r26, %r51, 4;
	cvt.rn.f32.u32 	%f12, %r26;
	add.f32 	%f13, %f1, %f12;
	ld.u64 	%rd26, [%rd2];
	add.s64 	%rd27, %rd26, %rd85;
	st.f32 	[%rd27+16], %f13;
	add.s32 	%r27, %r51, 5;
	cvt.rn.f32.u32 	%f14, %r27;
	add.f32 	%f15, %f1, %f14;
	ld.u64 	%rd28, [%rd2];
	add.s64 	%rd29, %rd28, %rd85;
	st.f32 	[%rd29+20], %f15;
	add.s32 	%r28, %r51, 6;
	cvt.rn.f32.u32 	%f16, %r28;
	add.f32 	%f17, %f1, %f16;
	ld.u64 	%rd30, [%rd2];
	add.s64 	%rd31, %rd30, %rd85;
	st.f32 	[%rd31+24], %f17;
	add.s32 	%r29, %r51, 7;
	cvt.rn.f32.u32 	%f18, %r29;
	add.f32 	%f19, %f1, %f18;
	ld.u64 	%rd32, [%rd2];
	add.s64 	%rd33, %rd32, %rd85;
	st.f32 	[%rd33+28], %f19;
	add.s32 	%r30, %r51, 8;
	cvt.rn.f32.u32 	%f20, %r30;
	add.f32 	%f21, %f1, %f20;
	ld.u64 	%rd34, [%rd2];
	add.s64 	%rd35, %rd34, %rd85;
	st.f32 	[%rd35+32], %f21;
	add.s32 	%r31, %r51, 9;
	cvt.rn.f32.u32 	%f22, %r31;
	add.f32 	%f23, %f1, %f22;
	ld.u64 	%rd36, [%rd2];
	add.s64 	%rd37, %rd36, %rd85;
	st.f32 	[%rd37+36], %f23;
	add.s32 	%r32, %r51, 10;
	cvt.rn.f32.u32 	%f24, %r32;
	add.f32 	%f25, %f1, %f24;
	ld.u64 	%rd38, [%rd2];
	add.s64 	%rd39, %rd38, %rd85;
	st.f32 	[%rd39+40], %f25;
	add.s32 	%r33, %r51, 11;
	cvt.rn.f32.u32 	%f26, %r33;
	add.f32 	%f27, %f1, %f26;
	ld.u64 	%rd40, [%rd2];
	add.s64 	%rd41, %rd40, %rd85;
	st.f32 	[%rd41+44], %f27;
	add.s32 	%r34, %r51, 12;
	cvt.rn.f32.u32 	%f28, %r34;
	add.f32 	%f29, %f1, %f28;
	ld.u64 	%rd42, [%rd2];
	add.s64 	%rd43, %rd42, %rd85;
	st.f32 	[%rd43+48], %f29;
	add.s32 	%r35, %r51, 13;
	cvt.rn.f32.u32 	%f30, %r35;
	add.f32 	%f31, %f1, %f30;
	ld.u64 	%rd44, [%rd2];
	add.s64 	%rd45, %rd44, %rd85;
	st.f32 	[%rd45+52], %f31;
	add.s32 	%r36, %r51, 14;
	cvt.rn.f32.u32 	%f32, %r36;
	add.f32 	%f33, %f1, %f32;
	ld.u64 	%rd46, [%rd2];
	add.s64 	%rd47, %rd46, %rd85;
	st.f32 	[%rd47+56], %f33;
	add.s32 	%r37, %r51, 15;
	cvt.rn.f32.u32 	%f34, %r37;
	add.f32 	%f35, %f1, %f34;
	ld.u64 	%rd48, [%rd2];
	add.s64 	%rd49, %rd48, %rd85;
	st.f32 	[%rd49+60], %f35;
	add.s64 	%rd85, %rd85, 64;
	add.s32 	%r51, %r51, 16;
	setp.ne.s32 	%p4, %r51, %r5;
	mov.u32 	%r53, %r5;
	@%p4 bra 	$L__BB2_4;
$L__BB2_5:
	setp.eq.s32 	%p5, %r1, 0;
	@%p5 bra 	$L__BB2_15;
	setp.lt.u32 	%p6, %r2, 7;
	@%p6 bra 	$L__BB2_8;
	cvt.rn.f32.u32 	%f36, %r53;
	add.f32 	%f37, %f1, %f36;
	ld.u64 	%rd50, [%rd2];
	mul.wide.u32 	%rd51, %r53, 4;
	add.s64 	%rd52, %rd50, %rd51;
	st.f32 	[%rd52], %f37;
	add.s32 	%r38, %r53, 1;
	cvt.rn.f32.u32 	%f38, %r38;
	add.f32 	%f39, %f1, %f38;
	ld.u64 	%rd53, [%rd2];
	add.s64 	%rd54, %rd53, %rd51;
	st.f32 	[%rd54+4], %f39;
	add.s32 	%r39, %r53, 2;
	cvt.rn.f32.u32 	%f40, %r39;
	add.f32 	%f41, %f1, %f40;
	ld.u64 	%rd55, [%rd2];
	add.s64 	%rd56, %rd55, %rd51;
	st.f32 	[%rd56+8], %f41;
	add.s32 	%r40, %r53, 3;
	cvt.rn.f32.u32 	%f42, %r40;
	add.f32 	%f43, %f1, %f42;
	ld.u64 	%rd57, [%rd2];
	add.s64 	%rd58, %rd57, %rd51;
	st.f32 	[%rd58+12], %f43;
	add.s32 	%r41, %r53, 4;
	cvt.rn.f32.u32 	%f44, %r41;
	add.f32 	%f45, %f1, %f44;
	ld.u64 	%rd59, [%rd2];
	add.s64 	%rd60, %rd59, %rd51;
	st.f32 	[%rd60+16], %f45;
	add.s32 	%r42, %r53, 5;
	cvt.rn.f32.u32 	%f46, %r42;
	add.f32 	%f47, %f1, %f46;
	ld.u64 	%rd61, [%rd2];
	add.s64 	%rd62, %rd61, %rd51;
	st.f32 	[%rd62+20], %f47;
	add.s32 	%r43, %r53, 6;
	cvt.rn.f32.u32 	%f48, %r43;
	add.f32 	%f49, %f1, %f48;
	ld.u64 	%rd63, [%rd2];
	add.s64 	%rd64, %rd63, %rd51;
	st.f32 	[%rd64+24], %f49;
	add.s32 	%r44, %r53, 7;
	cvt.rn.f32.u32 	%f50, %r44;
	add.f32 	%f51, %f1, %f50;
	ld.u64 	%rd65, [%rd2];
	add.s64 	%rd66, %rd65, %rd51;
	st.f32 	[%rd66+28], %f51;
	add.s32 	%r53, %r53, 8;
$L__BB2_8:
	setp.eq.s32 	%p7, %r3, 0;
	@%p7 bra 	$L__BB2_15;
	setp.lt.u32 	%p8, %r4, 3;
	@%p8 bra 	$L__BB2_11;
	cvt.rn.f32.u32 	%f52, %r53;
	add.f32 	%f53, %f1, %f52;
	ld.u64 	%rd67, [%rd2];
	mul.wide.u32 	%rd68, %r53, 4;
	add.s64 	%rd69, %rd67, %rd68;
	st.f32 	[%rd69], %f53;
	add.s32 	%r45, %r53, 1;
	cvt.rn.f32.u32 	%f54, %r45;
	add.f32 	%f55, %f1, %f54;
	ld.u64 	%rd70, [%rd2];
	add.s64 	%rd71, %rd70, %rd68;
	st.f32 	[%rd71+4], %f55;
	add.s32 	%r46, %r53, 2;
	cvt.rn.f32.u32 	%f56, %r46;
	add.f32 	%f57, %f1, %f56;
	ld.u64 	%rd72, [%rd2];
	add.s64 	%rd73, %rd72, %rd68;
	st.f32 	[%rd73+8], %f57;
	add.s32 	%r47, %r53, 3;
	cvt.rn.f32.u32 	%f58, %r47;
	add.f32 	%f59, %f1, %f58;
	ld.u64 	%rd74, [%rd2];
	add.s64 	%rd75, %rd74, %rd68;
	st.f32 	[%rd75+12], %f59;
	add.s32 	%r53, %r53, 4;
$L__BB2_11:
	setp.eq.s32 	%p9, %r6, 0;
	@%p9 bra 	$L__BB2_15;
	setp.eq.s32 	%p10, %r6, 1;
	cvt.rn.f32.u32 	%f60, %r53;
	add.f32 	%f61, %f1, %f60;
	ld.u64 	%rd76, [%rd2];
	mul.wide.u32 	%rd77, %r53, 4;
	add.s64 	%rd78, %rd76, %rd77;
	st.f32 	[%rd78], %f61;
	@%p10 bra 	$L__BB2_15;
	setp.eq.s32 	%p11, %r6, 2;
	add.s32 	%r48, %r53, 1;
	cvt.rn.f32.u32 	%f62, %r48;
	add.f32 	%f63, %f1, %f62;
	ld.u64 	%rd79, [%rd2];
	add.s64 	%rd81, %rd79, %rd77;
	st.f32 	[%rd81+4], %f63;
	@%p11 bra 	$L__BB2_15;
	add.s32 	%r49, %r53, 2;
	cvt.rn.f32.u32 	%f64, %r49;
	add.f32 	%f65, %f1, %f64;
	ld.u64 	%rd82, [%rd2];
	add.s64 	%rd84, %rd82, %rd77;
	st.f32 	[%rd84+8], %f65;
$L__BB2_15:
	add.s32 	%r50, %r50, 1;
	setp.ne.s32 	%p12, %r50, %r16;
	@%p12 bra 	$L__BB2_2;
$L__BB2_16:
	ret;

}


// ===== COMPILED SASS (sm_100) =====

	.target	sm_100

	.elftype	@"ET_EXEC"


//--------------------- .note.nv.tkinfo           --------------------------
	.section	.note.nv.tkinfo,"",@"SHT_NOTE"
	.sectionflags	@"SHF_NOTE_NV_TKINFO"
	.tkinfo
        /*0018*/ 	.word	0x00000002
        /*0030*/ 	.string	""
        /*0030*/ 	.string	"ptxas"
        /*0030*/ 	.string	"Cuda compilation tools, release 13.0, V13.0.88"
        /*0030*/ 	.string	"Build cuda_13.0.r13.0/compiler.36424714_0"
        /*0030*/ 	.string	"-arch sm_100 -m 64 "



//--------------------- .note.nv.cuinfo           --------------------------
	.section	.note.nv.cuinfo,"",@"SHT_NOTE"
	.sectionflags	@"SHF_NOTE_NV_CUINFO"
        /*0018*/ 	.short	0x0002
        /*001a*/ 	.short	0x0064
        /*001c*/ 	.short	0x0082
	.zero		2


//--------------------- .nv.info                  --------------------------
	.section	.nv.info,"",@"SHT_CUDA_INFO"
	.align	4


	//----- nvinfo : EIATTR_REGCOUNT
	.align		4
        /*0000*/ 	.byte	0x04, 0x2f
        /*0002*/ 	.short	(.L_1 - .L_0)
	.align		4
.L_0:
        /*0004*/ 	.word	index@(_Z4wipePii)
        /*0008*/ 	.word	0x0000000e


	//----- nvinfo : EIATTR_FRAME_SIZE
	.align		4
.L_1:
        /*000c*/ 	.byte	0x04, 0x11
        /*000e*/ 	.short	(.L_3 - .L_2)
	.align		4
.L_2:
        /*0010*/ 	.word	index@(_Z4wipePii)
        /*0014*/ 	.word	0x00000000


	//----- nvinfo : EIATTR_REGCOUNT
	.align		4
.L_3:
        /*0018*/ 	.byte	0x04, 0x2f
        /*001a*/ 	.short	(.L_5 - .L_4)
	.align		4
.L_4:
        /*001c*/ 	.word	index@(_Z17run_bounded_array12BoundedArrayii)
        /*0020*/ 	.word	0x0000001a


	//----- nvinfo : EIATTR_FRAME_SIZE
	.align		4
.L_5:
        /*0024*/ 	.byte	0x04, 0x11
        /*0026*/ 	.short	(.L_7 - .L_6)
	.align		4
.L_6:
        /*0028*/ 	.word	index@(_Z17run_bounded_array12BoundedArrayii)
        /*002c*/ 	.word	0x00000040


	//----- nvinfo : EIATTR_REGCOUNT
	.align		4
.L_7:
        /*0030*/ 	.byte	0x04, 0x2f
        /*0032*/ 	.short	(.L_9 - .L_8)
	.align		4
.L_8:
        /*0034*/ 	.word	index@(_Z21run_bounded_array_two17BoundedArrayUnioniii)
        /*0038*/ 	.word	0x00000018


	//----- nvinfo : EIATTR_FRAME_SIZE
	.align		4
.L_9:
        /*003c*/ 	.byte	0x04, 0x11
        /*003e*/ 	.short	(.L_11 - .L_10)
	.align		4
.L_10:
        /*0040*/ 	.word	index@(_Z21run_bounded_array_two17BoundedArrayUnioniii)
        /*0044*/ 	.word	0x00000048


	//----- nvinfo : EIATTR_MIN_STACK_SIZE
	.align		4
.L_11:
        /*0048*/ 	.byte	0x04, 0x12
        /*004a*/ 	.short	(.L_13 - .L_12)
	.align		4
.L_12:
        /*004c*/ 	.word	index@(_Z21run_bounded_array_two17BoundedArrayUnioniii)
        /*0050*/ 	.word	0x00000048


	//----- nvinfo : EIATTR_MIN_STACK_SIZE
	.align		4
.L_13:
        /*0054*/ 	.byte	0x04, 0x12
        /*0056*/ 	.short	(.L_15 - .L_14)
	.align		4
.L_14:
        /*0058*/ 	.word	index@(_Z17run_bounded_array12BoundedArrayii)
        /*005c*/ 	.word	0x00000040


	//----- nvinfo : EIATTR_MIN_STACK_SIZE
	.align		4
.L_15:
        /*0060*/ 	.byte	0x04, 0x12
        /*0062*/ 	.short	(.L_17 - .L_16)
	.align		4
.L_16:
        /*0064*/ 	.word	index@(_Z4wipePii)
        /*0068*/ 	.word	0x00000000
.L_17:


//--------------------- .nv.compat                --------------------------
	.section	.nv.compat,"",@"SHT_CUDA_COMPAT_INFO"
	.align	4
        /*0000*/ 	.byte	0x02, 0x09, 0x00, 0x00, 0x02, 0x02, 0x01, 0x00, 0x02, 0x05, 0x05, 0x00, 0x03, 0x07, 0x01, 0x01
        /*0010*/ 	.byte	0x02, 0x03, 0x00, 0x00, 0x02, 0x06, 0x01, 0x00, 0x04, 0x0b, 0x08, 0x00, 0x09, 0x00, 0x00, 0x00
        /*0020*/ 	.byte	0x00, 0x00, 0x00, 0x00


//--------------------- .nv.info._Z21run_bounded_array_two17BoundedArrayUnioniii --------------------------
	.section	.nv.info._Z21run_bounded_array_two17BoundedArrayUnioniii,"",@"SHT_CUDA_INFO"
	.sectionflags	@""
	.align	4


	//----- nvinfo : EIATTR_CUDA_API_VERSION
	.align		4
        /*0000*/ 	.byte	0x04, 0x37
        /*0002*/ 	.short	(.L_19 - .L_18)
.L_18:
        /*0004*/ 	.word	0x00000082


	//----- nvinfo : EIATTR_KPARAM_INFO
	.align		4
.L_19:
        /*0008*/ 	.byte	0x04, 0x17
        /*000a*/ 	.short	(.L_21 - .L_20)
.L_20:
        /*000c*/ 	.word	0x00000000
        /*0010*/ 	.short	0x0003
        /*0012*/ 	.short	0x0050
        /*0014*/ 	.byte	0x00, 0xf0, 0x11, 0x00


	//----- nvinfo : EIATTR_KPARAM_INFO
	.align		4
.L_21:
        /*0018*/ 	.byte	0x04, 0x17
        /*001a*/ 	.short	(.L_23 - .L_22)
.L_22:
        /*001c*/ 	.word	0x00000000
        /*0020*/ 	.short	0x0002
        /*0022*/ 	.short	0x004c
        /*0024*/ 	.byte	0x00, 0xf0, 0x11, 0x00


	//----- nvinfo : EIATTR_KPARAM_INFO
	.align		4
.L_23:
        /*0028*/ 	.byte	0x04, 0x17
        /*002a*/ 	.short	(.L_25 - .L_24)
.L_24:
        /*002c*/ 	.word	0x00000000
        /*0030*/ 	.short	0x0001
        /*0032*/ 	.short	0x0048
        /*0034*/ 	.byte	0x00, 0xf0, 0x11, 0x00


	//----- nvinfo : EIATTR_KPARAM_INFO
	.align		4
.L_25:
        /*0038*/ 	.byte	0x04, 0x17
        /*003a*/ 	.short	(.L_27 - .L_26)
.L_26:
        /*003c*/ 	.word	0x00000000
        /*0040*/ 	.short	0x0000
        /*0042*/ 	.short	0x0000
        /*0044*/ 	.byte	0x00, 0xf0, 0x21, 0x01


	//----- nvinfo : EIATTR_SPARSE_MMA_MASK
	.align		4
.L_27:
        /*0048*/ 	.byte	0x03, 0x50
        /*004a*/ 	.short	0x0000


	//----- nvinfo : EIATTR_MAXREG_COUNT
	.align		4
        /*004c*/ 	.byte	0x03, 0x1b
        /*004e*/ 	.short	0x00ff


	//----- nvinfo : EIATTR_MERCURY_ISA_VERSION
	.align		4
        /*0050*/ 	.byte	0x03, 0x5f
        /*0052*/ 	.short	0x0101


	//----- nvinfo : EIATTR_VRC_CTA_INIT_COUNT
	.align		4
        /*0054*/ 	.byte	0x02, 0x4a
	.zero		1
	.zero		1


	//----- nvinfo : EIATTR_EXIT_INSTR_OFFSETS
	.align		4
        /*0058*/ 	.byte	0x04, 0x1c
        /*005a*/ 	.short	(.L_29 - .L_28)


	//   ....[0]....
.L_28:
        /*005c*/ 	.word	0x000001f0


	//   ....[1]....
        /*0060*/ 	.word	0x00001150


	//----- nvinfo : EIATTR_CBANK_PARAM_SIZE
	.align		4
.L_29:
        /*0064*/ 	.byte	0x03, 0x19
        /*0066*/ 	.short	0x0054


	//----- nvinfo : EIATTR_PARAM_CBANK
	.align		4
        /*0068*/ 	.byte	0x04, 0x0a
        /*006a*/ 	.short	(.L_31 - .L_30)
	.align		4
.L_30:
        /*006c*/ 	.word	index@(.nv.constant0._Z21run_bounded_array_two17BoundedArrayUnioniii)
        /*0070*/ 	.short	0x0380
        /*0072*/ 	.short	0x0054


	//----- nvinfo : EIATTR_SW_WAR
	.align		4
.L_31:
        /*0074*/ 	.byte	0x04, 0x36
        /*0076*/ 	.short	(.L_33 - .L_32)
.L_32:
        /*0078*/ 	.word	0x00000008
.L_33:


//--------------------- .nv.info._Z17run_bounded_array12BoundedArrayii --------------------------
	.section	.nv.info._Z17run_bounded_array12BoundedArrayii,"",@"SHT_CUDA_INFO"
	.sectionflags	@""
	.align	4


	//----- nvinfo : EIATTR_CUDA_API_VERSION
	.align		4
        /*0000*/ 	.byte	0x04, 0x37
        /*0002*/ 	.short	(.L_35 - .L_34)
.L_34:
        /*0004*/ 	.word	0x00000082


	//----- nvinfo : EIATTR_KPARAM_INFO
	.align		4
.L_35:
        /*0008*/ 	.byte	0x04, 0x17
        /*000a*/ 	.short	(.L_37 - .L_36)
.L_36:
        /*000c*/ 	.word	0x00000000
        /*0010*/ 	.short	0x0002
        /*0012*/ 	.short	0x0044
        /*0014*/ 	.byte	0x00, 0xf0, 0x11, 0x00


	//----- nvinfo : EIATTR_KPARAM_INFO
	.align		4
.L_37:
        /*0018*/ 	.byte	0x04, 0x17
        /*001a*/ 	.short	(.L_39 - .L_38)
.L_38:
        /*001c*/ 	.word	0x00000000
        /*0020*/ 	.short	0x0001
        /*0022*/ 	.short	0x0040
        /*0024*/ 	.byte	0x00, 0xf0, 0x11, 0x00


	//----- nvinfo : EIATTR_KPARAM_INFO
	.align		4
.L_39:
        /*0028*/ 	.byte	0x04, 0x17
        /*002a*/ 	.short	(.L_41 - .L_40)
.L_40:
        /*002c*/ 	.word	0x00000000
        /*0030*/ 	.short	0x0000
        /*0032*/ 	.short	0x0000
        /*0034*/ 	.byte	0x00, 0xf0, 0x01, 0x01


	//----- nvinfo : EIATTR_SPARSE_MMA_MASK
	.align		4
.L_41:
        /*0038*/ 	.byte	0x03, 0x50
        /*003a*/ 	.short	0x0000


	//----- nvinfo : EIATTR_MAXREG_COUNT
	.align		4
        /*003c*/ 	.byte	0x03, 0x1b
        /*003e*/ 	.short	0x00ff


	//----- nvinfo : EIATTR_MERCURY_ISA_VERSION
	.align		4
        /*0040*/ 	.byte	0x03, 0x5f
        /*0042*/ 	.short	0x0101


	//----- nvinfo : EIATTR_VRC_CTA_INIT_COUNT
	.align		4
        /*0044*/ 	.byte	0x02, 0x4a
	.zero		1
	.zero		1


	//----- nvinfo : EIATTR_EXIT_INSTR_OFFSETS
	.align		4
        /*0048*/ 	.byte	0x04, 0x1c
        /*004a*/ 	.short	(.L_43 - .L_42)


	//   ....[0]....
.L_42:
        /*004c*/ 	.word	0x00000150


	//   ....[1]....
        /*0050*/ 	.word	0x00000790


	//----- nvinfo : EIATTR_CBANK_PARAM_SIZE
	.align		4
.L_43:
        /*0054*/ 	.byte	0x03, 0x19
        /*0056*/ 	.short	0x0048


	//----- nvinfo : EIATTR_PARAM_CBANK
	.align		4
        /*0058*/ 	.byte	0x04, 0x0a
        /*005a*/ 	.short	(.L_45 - .L_44)
	.align		4
.L_44:
        /*005c*/ 	.word	index@(.nv.constant0._Z17run_bounded_array12BoundedArrayii)
        /*0060*/ 	.short	0x0380
        /*0062*/ 	.short	0x0048


	//----- nvinfo : EIATTR_SW_WAR
	.align		4
.L_45:
        /*0064*/ 	.byte	0x04, 0x36
        /*0066*/ 	.short	(.L_47 - .L_46)
.L_46:
        /*0068*/ 	.word	0x00000008
.L_47:


//--------------------- .nv.info._Z4wipePii       --------------------------
	.section	.nv.info._Z4wipePii,"",@"SHT_CUDA_INFO"
	.sectionflags	@""
	.align	4


	//----- nvinfo : EIATTR_CUDA_API_VERSION
	.align		4
        /*0000*/ 	.byte	0x04, 0x37
        /*0002*/ 	.short	(.L_49 - .L_48)
.L_48:
        /*0004*/ 	.word	0x00000082


	//----- nvinfo : EIATTR_KPARAM_INFO
	.align		4
.L_49:
        /*0008*/ 	.byte	0x04, 0x17
        /*000a*/ 	.short	(.L_51 - .L_50)
.L_50:
        /*000c*/ 	.word	0x00000000
        /*0010*/ 	.short	0x0001
        /*0012*/ 	.short	0x0008
        /*0014*/ 	.byte	0x00, 0xf0, 0x11, 0x00


	//----- nvinfo : EIATTR_KPARAM_INFO
	.align		4
.L_51:
        /*0018*/ 	.byte	0x04, 0x17
        /*001a*/ 	.short	(.L_53 - .L_52)
.L_52:
        /*001c*/ 	.word	0x00000000
        /*0020*/ 	.short	0x0000
        /*0022*/ 	.short	0x0000
        /*0024*/ 	.byte	0x00, 0xf5, 0x21, 0x00


	//----- nvinfo : EIATTR_SPARSE_MMA_MASK
	.align		4
.L_53:
        /*0028*/ 	.byte	0x03, 0x50
        /*002a*/ 	.short	0x0000


	//----- nvinfo : EIATTR_MAXREG_COUNT
	.align		4
        /*002c*/ 	.byte	0x03, 0x1b
        /*002e*/ 	.short	0x00ff


	//----- nvinfo : EIATTR_MERCURY_ISA_VERSION
	.align		4
        /*0030*/ 	.byte	0x03, 0x5f
        /*0032*/ 	.short	0x0101


	//----- nvinfo : EIATTR_VRC_CTA_INIT_COUNT
	.align		4
        /*0034*/ 	.byte	0x02, 0x4a
	.zero		1
	.zero		1


	//----- nvinfo : EIATTR_EXIT_INSTR_OFFSETS
	.align		4
        /*0038*/ 	.byte	0x04, 0x1c
        /*003a*/ 	.short	(.L_55 - .L_54)


	//   ....[0]....
.L_54:
        /*003c*/ 	.word	0x00000040


	//   ....[1]....
        /*0040*/ 	.word	0x00000220


	//   ....[2]....
        /*0044*/ 	.word	0x000002f0


	//   ....[3]....
        /*0048*/ 	.word	0x000003a0


	//   ....[4]....
        /*004c*/ 	.word	0x00000400


	//----- nvinfo : EIATTR_CBANK_PARAM_SIZE
	.align		4
.L_55:
        /*0050*/ 	.byte	0x03, 0x19
        /*0052*/ 	.short	0x000c


	//----- nvinfo : EIATTR_PARAM_CBANK
	.align		4
        /*0054*/ 	.byte	0x04, 0x0a
        /*0056*/ 	.short	(.L_57 - .L_56)
	.align		4
.L_56:
        /*0058*/ 	.word	index@(.nv.constant0._Z4wipePii)
        /*005c*/ 	.short	0x0380
        /*005e*/ 	.short	0x000c


	//----- nvinfo : EIATTR_SW_WAR
	.align		4
.L_57:
        /*0060*/ 	.byte	0x04, 0x36
        /*0062*/ 	.short	(.L_59 - .L_58)
.L_58:
        /*0064*/ 	.word	0x00000008
.L_59:


//--------------------- .nv.callgraph             --------------------------
	.section	.nv.callgraph,"",@"SHT_CUDA_CALLGRAPH"
	.align	4
	.sectionentsize	8
	.align		4
        /*0000*/ 	.word	0x00000000
	.align		4
        /*0004*/ 	.word	0xffffffff
	.align		4
        /*0008*/ 	.word	0x00000000
	.align		4
        /*000c*/ 	.word	0xfffffffe
	.align		4
        /*0010*/ 	.word	0x00000000
	.align		4
        /*0014*/ 	.word	0xfffffffd
	.align		4
        /*0018*/ 	.word	0x00000000
	.align		4
        /*001c*/ 	.word	0xfffffffc


//--------------------- .text._Z21run_bounded_array_two17BoundedArrayUnioniii --------------------------
	.section	.text._Z21run_bounded_array_two17BoundedArrayUnioniii,"ax",@progbits
	.align	128
        .global         _Z21run_bounded_array_two17BoundedArrayUnioniii
        .type           _Z21run_bounded_array_two17BoundedArrayUnioniii,@function
        .size           _Z21run_bounded_array_two17BoundedArrayUnioniii,(.L_x_19 - _Z21run_bounded_array_two17BoundedArrayUnioniii)
        .other          _Z21run_bounded_array_two17BoundedArrayUnioniii,@"STO_CUDA_ENTRY STV_DEFAULT"
_Z21run_bounded_array_two17BoundedArrayUnioniii:
.text._Z21run_bounded_array_two17BoundedArrayUnioniii:
[----:B------:R-:W0:Y:S08]  /*0000*/  LDC R1, c[0x0][0x37c] ;  /* 0x0000df00ff017b82 */ /* 0x000e300000000800 */
[----:B------:R-:W1:Y:S01]  /*0010*/  LDC.64 R20, c[0x0][0x3c8] ;  /* 0x0000f200ff147b82 */ /* 0x000e620000000a00 */
[----:B------:R-:W1:Y:S01]  /*0020*/  LDCU UR7, c[0x0][0x3d0] ;  /* 0x00007a00ff0777ac */ /* 0x000e620008000800 */
[----:B0-----:R-:W-:Y:S01]  /*0030*/  VIADD R1, R1, 0xffffffb8 ;  /* 0xffffffb801017836 */ /* 0x001fe20000000000 */
[----:B------:R-:W0:Y:S05]  /*0040*/  LDCU UR4, c[0x0][0x2f8] ;  /* 0x00005f00ff0477ac */ /* 0x000e2a0008000800 */
[----:B------:R-:W2:Y:S01]  /*0050*/  LDC.64 R2, c[0x0][0x380] ;  /* 0x0000e000ff027b82 */ /* 0x000ea20000000a00 */
[----:B------:R-:W3:Y:S07]  /*0060*/  LDCU UR5, c[0x0][0x2fc] ;  /* 0x00005f80ff0577ac */ /* 0x000eee0008000800 */
[----:B------:R-:W4:Y:S01]  /*0070*/  LDC.64 R4, c[0x0][0x388] ;  /* 0x0000e200ff047b82 */ /* 0x000f220000000a00 */
[----:B-1----:R-:W-:-:S07]  /*0080*/  VIMNMX R0, PT, PT, R21, UR7, PT ;  /* 0x0000000715007c48 */ /* 0x002fce000bfe0100 */
[----:B------:R-:W1:Y:S01]  /*0090*/  LDC.64 R6, c[0x0][0x390] ;  /* 0x0000e400ff067b82 */ /* 0x000e620000000a00 */
[----:B------:R-:W-:Y:S02]  /*00a0*/  ISETP.NE.AND P0, PT, R20, RZ, PT ;  /* 0x000000ff1400720c */ /* 0x000fe40003f05270 */
[----:B------:R-:W-:Y:S02]  /*00b0*/  ISETP.GE.AND P1, PT, R0, 0x1, PT ;  /* 0x000000010000780c */ /* 0x000fe40003f26270 */
[----:B0-----:R-:W-:Y:S01]  /*00c0*/  IADD3 R0, P2, PT, R1, UR4, RZ ;  /* 0x0000000401007c10 */ /* 0x001fe2000ff5e0ff */
[----:B--2---:R3:W-:Y:S02]  /*00d0*/  STL.64 [R1], R2 ;  /* 0x0000000201007387 */ /* 0x0047e40000100a00 */
[----:B------:R-:W0:Y:S02]  /*00e0*/  LDC.64 R8, c[0x0][0x398] ;  /* 0x0000e600ff087b82 */ /* 0x000e240000000a00 */
[----:B----4-:R2:W-:Y:S06]  /*00f0*/  STL.64 [R1+0x8], R4 ;  /* 0x0000080401007387 */ /* 0x0105ec0000100a00 */
[----:B------:R-:W4:Y:S01]  /*0100*/  LDC.64 R10, c[0x0][0x3a0] ;  /* 0x0000e800ff0a7b82 */ /* 0x000f220000000a00 */
[----:B---3--:R-:W-:-:S07]  /*0110*/  IMAD.X R3, RZ, RZ, UR5, P2 ;  /* 0x00000005ff037e24 */ /* 0x008fce00090e06ff */
[----:B------:R-:W3:Y:S01]  /*0120*/  LDC.64 R12, c[0x0][0x3a8] ;  /* 0x0000ea00ff0c7b82 */ /* 0x000ee20000000a00 */
[----:B-1----:R2:W-:Y:S07]  /*0130*/  STL.64 [R1+0x10], R6 ;  /* 0x0000100601007387 */ /* 0x0025ee0000100a00 */
[----:B------:R-:W1:Y:S01]  /*0140*/  LDC.64 R14, c[0x0][0x3b0] ;  /* 0x0000ec00ff0e7b82 */ /* 0x000e620000000a00 */
[----:B0-----:R2:W-:Y:S07]  /*0150*/  STL.64 [R1+0x18], R8 ;  /* 0x0000180801007387 */ /* 0x0015ee0000100a00 */
[----:B------:R-:W0:Y:S01]  /*0160*/  LDC.64 R16, c[0x0][0x3b8] ;  /* 0x0000ee00ff107b82 */ /* 0x000e220000000a00 */
[----:B----4-:R2:W-:Y:S07]  /*0170*/  STL.64 [R1+0x20], R10 ;  /* 0x0000200a01007387 */ /* 0x0105ee0000100a00 */
[----:B------:R-:W4:Y:S01]  /*0180*/  LDC.64 R18, c[0x0][0x3c0] ;  /* 0x0000f000ff127b82 */ /* 0x000f220000000a00 */
[----:B---3--:R2:W-:Y:S07]  /*0190*/  STL.64 [R1+0x28], R12 ;  /* 0x0000280c01007387 */ /* 0x0085ee0000100a00 */
[----:B------:R-:W3:Y:S01]  /*01a0*/  @P0 LDC R0, c[0x0][0x3c0] ;  /* 0x0000f000ff000b82 */ /* 0x000ee20000000800 */
[----:B-1----:R2:W-:Y:S07]  /*01b0*/  STL.64 [R1+0x30], R14 ;  /* 0x0000300e01007387 */ /* 0x0025ee0000100a00 */
[----:B------:R-:W1:Y:S01]  /*01c0*/  @P0 LDC R3, c[0x0][0x3c4] ;  /* 0x0000f100ff030b82 */ /* 0x000e620000000800 */
[----:B0-----:R2:W-:Y:S04]  /*01d0*/  STL.64 [R1+0x38], R16 ;  /* 0x0000381001007387 */ /* 0x0015e80000100a00 */
[----:B----4-:R2:W-:Y:S01]  /*01e0*/  STL.64 [R1+0x40], R18 ;  /* 0x0000401201007387 */ /* 0x0105e20000100a00 */
[----:B------:R-:W-:Y:S05]  /*01f0*/  @!P1 EXIT ;  /* 0x000000000000994d */ /* 0x000fea0003800000 */
[----:B------:R-:W-:Y:S01]  /*0200*/  ULOP3.LUT UR8, UR7, 0xf, URZ, 0xc0, !UPT ;  /* 0x0000000f07087892 */ /* 0x000fe2000f8ec0ff */
[----:B------:R-:W-:Y:S01]  /*0210*/  IMAD.MOV.U32 R2, RZ, RZ, RZ ;  /* 0x000000ffff027224 */ /* 0x000fe200078e00ff */
[----:B------:R-:W-:Y:S02]  /*0220*/  ULOP3.LUT UR9, UR7, 0x7, URZ, 0xc0, !UPT ;  /* 0x0000000707097892 */ /* 0x000fe4000f8ec0ff */
[----:B------:R-:W-:Y:S02]  /*0230*/  UIADD3 UR4, UPT, UPT, UR8, -0x1, URZ ;  /* 0xffffffff08047890 */ /* 0x000fe4000fffe0ff */
[----:B------:R-:W-:Y:S02]  /*0240*/  UIADD3 UR5, UPT, UPT, UR9, -0x1, URZ ;  /* 0xffffffff09057890 */ /* 0x000fe4000fffe0ff */
[----:B------:R-:W-:Y:S01]  /*0250*/  ULOP3.LUT UR10, UR7, 0x7ffffff0, URZ, 0xc0, !UPT ;  /* 0x7ffffff0070a7892 */ /* 0x000fe2000f8ec0ff */
[----:B------:R-:W0:Y:S01]  /*0260*/  LDCU.64 UR12, c[0x0][0x358] ;  /* 0x00006b00ff0c77ac */ /* 0x000e220008000a00 */
[----:B------:R-:W-:-:S02]  /*0270*/  ULOP3.LUT UR7, UR7, 0x3, URZ, 0xc0, !UPT ;  /* 0x0000000307077892 */ /* 0x000fc4000f8ec0ff */
[----:B------:R-:W-:Y:S02]  /*0280*/  UISETP.GE.U32.AND UP0, UPT, UR4, 0x7, UPT ;  /* 0x000000070400788c */ /* 0x000fe4000bf06070 */
[----:B------:R-:W-:-:S11]  /*0290*/  UISETP.GE.U32.AND UP1, UPT, UR5, 0x3, UPT ;  /* 0x000000030500788c */ /* 0x000fd6000bf26070 */
.L_x_5:
[----:B----4-:R-:W4:Y:S01]  /*02a0*/  LDCU UR4, c[0x0][0x3d0] ;  /* 0x00007a00ff0477ac */ /* 0x010f220008000800 */
[----:B--23--:R-:W-:Y:S01]  /*02b0*/  IMAD.MOV.U32 R4, RZ, RZ, R0 ;  /* 0x000000ffff047224 */ /* 0x00cfe200078e0000 */
[----:B------:R-:W-:Y:S01]  /*02c0*/  I2FP.F32.U32 R6, R2 ;  /* 0x0000000200067245 */ /* 0x000fe20000201000 */
[----:B-1----:R-:W-:Y:S01]  /*02d0*/  IMAD.MOV.U32 R5, RZ, RZ, R3 ;  /* 0x000000ffff057224 */ /* 0x002fe200078e0003 */
[----:B------:R-:W1:Y:S01]  /*02e0*/  LDCU UR5, c[0x0][0x3cc] ;  /* 0x00007980ff0577ac */ /* 0x000e620008000800 */
[----:B------:R-:W-:Y:S02]  /*02f0*/  IMAD.MOV.U32 R7, RZ, RZ, RZ ;  /* 0x000000ffff077224 */ /* 0x000fe400078e00ff */
[----:B------:R-:W-:-:S04]  /*0300*/  IMAD.WIDE.U32 R4, R2, 0x8, R4 ;  /* 0x0000000802047825 */ /* 0x000fc800078e0004 */
[----:B------:R-:W-:Y:S01]  /*0310*/  FADD R6, R6, 123 ;  /* 0x42f6000006067421 */ /* 0x000fe20000000000 */
[----:B------:R-:W-:-:S03]  /*0320*/  VIADD R2, R2, 0x1 ;  /* 0x0000000102027836 */ /* 0x000fc60000000000 */
[----:B------:R-:W-:Y:S01]  /*0330*/  FADD R6, R6, 1 ;  /* 0x3f80000006067421 */ /* 0x000fe20000000000 */
[----:B----4-:R-:W-:Y:S01]  /*0340*/  UISETP.GE.U32.AND UP2, UPT, UR4, 0x10, UPT ;  /* 0x000000100400788c */ /* 0x010fe2000bf46070 */
[----:B-1----:R-:W-:-:S08]  /*0350*/  ISETP.NE.AND P0, PT, R2, UR5, PT ;  /* 0x0000000502007c0c */ /* 0x002fd0000bf05270 */
[----:B0-----:R-:W-:Y:S05]  /*0360*/  BRA.U !UP2, `(.L_x_0) ;  /* 0x000000050ae07547 */ /* 0x001fea000b800000 */
[----:B------:R-:W-:Y:S01]  /*0370*/  UMOV UR4, URZ ;  /* 0x000000ff00047c82 */ /* 0x000fe20008000000 */
[----:B------:R-:W-:Y:S01]  /*0380*/  UMOV UR5, URZ ;  /* 0x000000ff00057c82 */ /* 0x000fe20008000000 */
[----:B------:R-:W-:-:S05]  /*0390*/  UMOV UR6, URZ ;  /* 0x000000ff00067c82 */ /* 0x000fca0008000000 */
.L_x_1:
[----:B01----:R-:W2:Y:S01]  /*03a0*/  LD.E.64 R8, desc[UR12][R4.64] ;  /* 0x0000000c04087980 */ /* 0x003ea2000c101b00 */
[----:B------:R-:W-:-:S05]  /*03b0*/  I2FP.F32.U32 R7, UR4 ;  /* 0x0000000400077c45 */ /* 0x000fca0008201000 */
[----:B------:R-:W-:Y:S01]  /*03c0*/  FADD R7, R6, R7 ;  /* 0x0000000706077221 */ /* 0x000fe20000000000 */
[----:B--2---:R-:W-:-:S04]  /*03d0*/  IADD3 R10, P1, PT, R8, UR5, RZ ;  /* 0x00000005080a7c10 */ /* 0x004fc8000ff3e0ff */
[----:B------:R-:W-:-:S05]  /*03e0*/  IADD3.X R11, PT, PT, R9, UR6, RZ, P1, !PT ;  /* 0x00000006090b7c10 */ /* 0x000fca0008ffe4ff */
[----:B------:R0:W-:Y:S04]  /*03f0*/  ST.E desc[UR12][R10.64], R7 ;  /* 0x000000070a007985 */ /* 0x0001e8000c10190c */
[----:B------:R-:W2:Y:S01]  /*0400*/  LD.E.64 R8, desc[UR12][R4.64] ;  /* 0x0000000c04087980 */ /* 0x000ea2000c101b00 */
[----:B------:R-:W-:-:S06]  /*0410*/  UIADD3 UR11, UPT, UPT, UR4, 0x1, URZ ;  /* 0x00000001040b7890 */ /* 0x000fcc000fffe0ff */
[----:B------:R-:W-:-:S05]  /*0420*/  I2FP.F32.U32 R15, UR11 ;  /* 0x0000000b000f7c45 */ /* 0x000fca0008201000 */
[----:B------:R-:W-:Y:S01]  /*0430*/  FADD R15, R6, R15 ;  /* 0x0000000f060f7221 */ /* 0x000fe20000000000 */
[----:B--2---:R-:W-:-:S04]  /*0440*/  IADD3 R12, P1, PT, R8, UR5, RZ ;  /* 0x00000005080c7c10 */ /* 0x004fc8000ff3e0ff */
[----:B------:R-:W-:-:S05]  /*0450*/  IADD3.X R13, PT, PT, R9, UR6, RZ, P1, !PT ;  /* 0x00000006090d7c10 */ /* 0x000fca0008ffe4ff */
[----:B------:R1:W-:Y:S04]  /*0460*/  ST.E desc[UR12][R12.64+0x4], R15 ;  /* 0x0000040f0c007985 */ /* 0x0003e8000c10190c */
[----:B------:R-:W0:Y:S01]  /*0470*/  LD.E.64 R8, desc[UR12][R4.64] ;  /* 0x0000000c04087980 */ /* 0x000e22000c101b00 */
[----:B------:R-:W-:-:S06]  /*0480*/  UIADD3 UR11, UPT, UPT, UR4, 0x2, URZ ;  /* 0x00000002040b7890 */ /* 0x000fcc000fffe0ff */
[----:B------:R-:W-:-:S05]  /*0490*/  I2FP.F32.U32 R17, UR11 ;  /* 0x0000000b00117c45 */ /* 0x000fca0008201000 */
[----:B------:R-:W-:Y:S01]  /*04a0*/  FADD R17, R6, R17 ;  /* 0x0000001106117221 */ /* 0x000fe20000000000 */
[----:B0-----:R-:W-:-:S04]  /*04b0*/  IADD3 R10, P1, PT, R8, UR5, RZ ;  /* 0x00000005080a7c10 */ /* 0x001fc8000ff3e0ff */
[----:B------:R-:W-:-:S05]  /*04c0*/  IADD3.X R11, PT, PT, R9, UR6, RZ, P1, !PT ;  /* 0x00000006090b7c10 */ /* 0x000fca0008ffe4ff */
[----:B------:R0:W-:Y:S04]  /*04d0*/  ST.E desc[UR12][R10.64+0x8], R17 ;  /* 0x000008110a007985 */ /* 0x0001e8000c10190c */
[----:B------:R-:W1:Y:S01]  /*04e0*/  LD.E.64 R8, desc[UR12][R4.64] ;  /* 0x0000000c04087980 */ /* 0x000e62000c101b00 */
[----:B------:R-:W-:-:S06]  /*04f0*/  UIADD3 UR11, UPT, UPT, UR4, 0x3, URZ ;  /* 0x00000003040b7890 */ /* 0x000fcc000fffe0ff */
[----:B------:R-:W-:-:S05]  /*0500*/  I2FP.F32.U32 R7, UR11 ;  /* 0x0000000b00077c45 */ /* 0x000fca0008201000 */
[----:B------:R-:W-:Y:S01]  /*0510*/  FADD R7, R6, R7 ;  /* 0x0000000706077221 */ /* 0x000fe20000000000 */
[----:B-1----:R-:W-:-:S04]  /*0520*/  IADD3 R12, P1, PT, R8, UR5, RZ ;  /* 0x00000005080c7c10 */ /* 0x002fc8000ff3e0ff */
        /* <DEDUP_REMOVED lines=79> */
[----:B------:R-:W2:Y:S01]  /*0a20*/  LD.E.64 R8, desc[UR12][R4.64] ;  /* 0x0000000c04087980 */ /* 0x000ea2000c101b00 */
[----:B------:R-:W-:Y:S02]  /*0a30*/  UIADD3 UR11, UPT, UPT, UR4, 0xf, URZ ;  /* 0x0000000f040b7890 */ /* 0x000fe4000fffe0ff */
[----:B------:R-:W-:-:S04]  /*0a40*/  UIADD3 UR4, UPT, UPT, UR4, 0x10, URZ ;  /* 0x0000001004047890 */ /* 0x000fc8000fffe0ff */
[----:B------:R-:W-:-:S05]  /*0a50*/  I2FP.F32.U32 R7, UR11 ;  /* 0x0000000b00077c45 */ /* 0x000fca0008201000 */
[----:B------:R-:W-:Y:S01]  /*0a60*/  FADD R7, R6, R7 ;  /* 0x0000000706077221 */ /* 0x000fe20000000000 */
[----:B--2---:R-:W-:Y:S01]  /*0a70*/  IADD3 R8, P1, PT, R8, UR5, RZ ;  /* 0x0000000508087c10 */ /* 0x004fe2000ff3e0ff */
[----:B------:R-:W-:-:S03]  /*0a80*/  UIADD3 UR5, UP2, UPT, UR5, 0x40, URZ ;  /* 0x0000004005057890 */ /* 0x000fc6000ff5e0ff */
[----:B------:R-:W-:Y:S01]  /*0a90*/  IADD3.X R9, PT, PT, R9, UR6, RZ, P1, !PT ;  /* 0x0000000609097c10 */ /* 0x000fe20008ffe4ff */
[----:B------:R-:W-:Y:S02]  /*0aa0*/  UIADD3.X UR6, UPT, UPT, URZ, UR6, URZ, UP2, !UPT ;  /* 0x00000006ff067290 */ /* 0x000fe400097fe4ff */
[----:B------:R-:W-:Y:S02]  /*0ab0*/  UISETP.NE.AND UP2, UPT, UR4, UR10, UPT ;  /* 0x0000000a0400728c */ /* 0x000fe4000bf45270 */
[----:B------:R1:W-:Y:S07]  /*0ac0*/  ST.E desc[UR12][R8.64+0x3c], R7 ;  /* 0x00003c0708007985 */ /* 0x0003ee000c10190c */
[----:B------:R-:W-:Y:S05]  /*0ad0*/  BRA.U UP2, `(.L_x_1) ;  /* 0xfffffff902307547 */ /* 0x000fea000b83ffff */
[----:B-1----:R-:W-:-:S07]  /*0ae0*/  IMAD.U32 R7, RZ, RZ, UR10 ;  /* 0x0000000aff077e24 */ /* 0x002fce000f8e00ff */
.L_x_0:
[----:B------:R-:W-:-:S09]  /*0af0*/  UISETP.NE.AND UP2, UPT, UR8, URZ, UPT ;  /* 0x000000ff0800728c */ /* 0x000fd2000bf45270 */
[----:B------:R-:W-:Y:S05]  /*0b00*/  BRA.U !UP2, `(.L_x_2) ;  /* 0x000000050a8c7547 */ /* 0x000fea000b800000 */
[----:B------:R-:W-:Y:S01]  /*0b10*/  UISETP.NE.AND UP2, UPT, UR9, URZ, UPT ;  /* 0x000000ff0900728c */ /* 0x000fe2000bf45270 */
[----:B------:R-:W-:Y:S10]  /*0b20*/  BRA.U !UP0, `(.L_x_3) ;  /* 0x0000000108c07547 */ /* 0x000ff4000b800000 */
[----:B0-----:R-:W2:Y:S01]  /*0b30*/  LD.E.64 R8, desc[UR12][R4.64] ;  /* 0x0000000c04087980 */ /* 0x001ea2000c101b00 */
[----:B------:R-:W-:-:S05]  /*0b40*/  I2FP.F32.U32 R11, R7 ;  /* 0x00000007000b7245 */ /* 0x000fca0000201000 */
[----:B------:R-:W-:Y:S01]  /*0b50*/  FADD R15, R6, R11 ;  /* 0x0000000b060f7221 */ /* 0x000fe20000000000 */
[----:B--2---:R-:W-:-:S05]  /*0b60*/  IMAD.WIDE.U32 R8, R7, 0x4, R8 ;  /* 0x0000000407087825 */ /* 0x004fca00078e0008 */
[----:B------:R0:W-:Y:S04]  /*0b70*/  ST.E desc[UR12][R8.64], R15 ;  /* 0x0000000f08007985 */ /* 0x0001e8000c10190c */
[----:B------:R-:W2:Y:S01]  /*0b80*/  LD.E.64 R10, desc[UR12][R4.64] ;  /* 0x0000000c040a7980 */ /* 0x000ea2000c101b00 */
[----:B------:R-:W-:-:S05]  /*0b90*/  VIADD R12, R7, 0x1 ;  /* 0x00000001070c7836 */ /* 0x000fca0000000000 */
        /* <DEDUP_REMOVED lines=10> */
[----:B0-----:R-:W3:Y:S01]  /*0c40*/  LD.E.64 R8, desc[UR12][R4.64] ;  /* 0x0000000c04087980 */ /* 0x001ee2000c101b00 */
[----:B------:R-:W-:-:S05]  /*0c50*/  VIADD R14, R7, 0x3 ;  /* 0x00000003070e7836 */ /* 0x000fca0000000000 */
[----:B------:R-:W-:-:S05]  /*0c60*/  I2FP.F32.U32 R15, R14 ;  /* 0x0000000e000f7245 */ /* 0x000fca0000201000 */
[----:B------:R-:W-:Y:S01]  /*0c70*/  FADD R15, R6, R15 ;  /* 0x0000000f060f7221 */ /* 0x000fe20000000000 */
[----:B---3--:R-:W-:-:S05]  /*0c80*/  IMAD.WIDE.U32 R8, R7, 0x4, R8 ;  /* 0x0000000407087825 */ /* 0x008fca00078e0008 */
[----:B------:R0:W-:Y:S04]  /*0c90*/  ST.E desc[UR12][R8.64+0xc], R15 ;  /* 0x00000c0f08007985 */ /* 0x0001e8000c10190c */
[----:B-1----:R-:W3:Y:S01]  /*0ca0*/  LD.E.64 R10, desc[UR12][R4.64] ;  /* 0x0000000c040a7980 */ /* 0x002ee2000c101b00 */
[----:B------:R-:W-:-:S04]  /*0cb0*/  IADD3 R14, PT, PT, R7, 0x4, RZ ;  /* 0x00000004070e7810 */ /* 0x000fc80007ffe0ff */
[----:B------:R-:W-:-:S05]  /*0cc0*/  I2FP.F32.U32 R17, R14 ;  /* 0x0000000e00117245 */ /* 0x000fca0000201000 */
[----:B------:R-:W-:Y:S01]  /*0cd0*/  FADD R17, R6, R17 ;  /* 0x0000001106117221 */ /* 0x000fe20000000000 */
[----:B---3--:R-:W-:-:S05]  /*0ce0*/  IMAD.WIDE.U32 R10, R7, 0x4, R10 ;  /* 0x00000004070a7825 */ /* 0x008fca00078e000a */
[----:B------:R1:W-:Y:S04]  /*0cf0*/  ST.E desc[UR12][R10.64+0x10], R17 ;  /* 0x000010110a007985 */ /* 0x0003e8000c10190c */
[----:B--2---:R-:W2:Y:S01]  /*0d00*/  LD.E.64 R12, desc[UR12][R4.64] ;  /* 0x0000000c040c7980 */ /* 0x004ea2000c101b00 */
        /* <DEDUP_REMOVED lines=12> */
[----:B------:R-:W-:-:S05]  /*0dd0*/  VIADD R14, R7, 0x7 ;  /* 0x00000007070e7836 */ /* 0x000fca0000000000 */
[----:B------:R-:W-:-:S05]  /*0de0*/  I2FP.F32.U32 R17, R14 ;  /* 0x0000000e00117245 */ /* 0x000fca0000201000 */
[----:B------:R-:W-:Y:S01]  /*0df0*/  FADD R17, R6, R17 ;  /* 0x0000001106117221 */ /* 0x000fe20000000000 */
[----:B---3--:R-:W-:-:S04]  /*0e00*/  IMAD.WIDE.U32 R10, R7, 0x4, R10 ;  /* 0x00000004070a7825 */ /* 0x008fc800078e000a */
[----:B------:R-:W-:Y:S01]  /*0e10*/  VIADD R7, R7, 0x8 ;  /* 0x0000000807077836 */ /* 0x000fe20000000000 */
[----:B------:R2:W-:Y:S06]  /*0e20*/  ST.E desc[UR12][R10.64+0x1c], R17 ;  /* 0x00001c110a007985 */ /* 0x0005ec000c10190c */
.L_x_3:
[----:B------:R-:W-:Y:S05]  /*0e30*/  BRA.U !UP2, `(.L_x_2) ;  /* 0x000000010ac07547 */ /* 0x000fea000b800000 */
[----:B------:R-:W-:Y:S01]  /*0e40*/  UISETP.NE.AND UP2, UPT, UR7, URZ, UPT ;  /* 0x000000ff0700728c */ /* 0x000fe2000bf45270 */
[----:B------:R-:W-:Y:S10]  /*0e50*/  BRA.U !UP1, `(.L_x_4) ;  /* 0x0000000109607547 */ /* 0x000ff4000b800000 */
[----:B0-2---:R-:W2:Y:S01]  /*0e60*/  LD.E.64 R8, desc[UR12][R4.64] ;  /* 0x0000000c04087980 */ /* 0x005ea2000c101b00 */
        /* <DEDUP_REMOVED lines=11> */
[----:B------:R-:W-:-:S04]  /*0f20*/  IADD3 R14, PT, PT, R7, 0x2, RZ ;  /* 0x00000002070e7810 */ /* 0x000fc80007ffe0ff */
[----:B------:R-:W-:-:S05]  /*0f30*/  I2FP.F32.U32 R19, R14 ;  /* 0x0000000e00137245 */ /* 0x000fca0000201000 */
[----:B------:R-:W-:Y:S01]  /*0f40*/  FADD R19, R6, R19 ;  /* 0x0000001306137221 */ /* 0x000fe20000000000 */
[----:B--2---:R-:W-:-:S05]  /*0f50*/  IMAD.WIDE.U32 R12, R7, 0x4, R12 ;  /* 0x00000004070c7825 */ /* 0x004fca00078e000c */
[----:B------:R1:W-:Y:S04]  /*0f60*/  ST.E desc[UR12][R12.64+0x8], R19 ;  /* 0x000008130c007985 */ /* 0x0003e8000c10190c */
[----:B0-----:R-:W2:Y:S01]  /*0f70*/  LD.E.64 R8, desc[UR12][R4.64] ;  /* 0x0000000c04087980 */ /* 0x001ea2000c101b00 */
[----:B------:R-:W-:-:S05]  /*0f80*/  VIADD R14, R7, 0x3 ;  /* 0x00000003070e7836 */ /* 0x000fca0000000000 */
[----:B------:R-:W-:-:S05]  /*0f90*/  I2FP.F32.U32 R15, R14 ;  /* 0x0000000e000f7245 */ /* 0x000fca0000201000 */
[----:B------:R-:W-:Y:S01]  /*0fa0*/  FADD R15, R6, R15 ;  /* 0x0000000f060f7221 */ /* 0x000fe20000000000 */
[----:B--2---:R-:W-:-:S04]  /*0fb0*/  IMAD.WIDE.U32 R8, R7, 0x4, R8 ;  /* 0x0000000407087825 */ /* 0x004fc800078e0008 */
[----:B------:R-:W-:Y:S01]  /*0fc0*/  VIADD R7, R7, 0x4 ;  /* 0x0000000407077836 */ /* 0x000fe20000000000 */
[----:B------:R1:W-:Y:S06]  /*0fd0*/  ST.E desc[UR12][R8.64+0xc], R15 ;  /* 0x00000c0f08007985 */ /* 0x0003ec000c10190c */
.L_x_4:
[----:B------:R-:W-:Y:S05]  /*0fe0*/  BRA.U !UP2, `(.L_x_2) ;  /* 0x000000010a547547 */ /* 0x000fea000b800000 */
[----:B012---:R-:W2:Y:S01]  /*0ff0*/  LD.E.64 R8, desc[UR12][R4.64] ;  /* 0x0000000c04087980 */ /* 0x007ea2000c101b00 */
[----:B------:R-:W-:Y:S01]  /*1000*/  I2FP.F32.U32 R11, R7 ;  /* 0x00000007000b7245 */ /* 0x000fe20000201000 */
[----:B------:R-:W-:-:S04]  /*1010*/  UISETP.NE.AND UP2, UPT, UR7, 0x1, UPT ;  /* 0x000000010700788c */ /* 0x000fc8000bf45270 */
[----:B------:R-:W-:Y:S01]  /*1020*/  FADD R11, R6, R11 ;  /* 0x0000000b060b7221 */ /* 0x000fe20000000000 */
[----:B--2---:R-:W-:-:S05]  /*1030*/  IMAD.WIDE.U32 R8, R7, 0x4, R8 ;  /* 0x0000000407087825 */ /* 0x004fca00078e0008 */
[----:B------:R3:W-:Y:S01]  /*1040*/  ST.E desc[UR12][R8.64], R11 ;  /* 0x0000000b08007985 */ /* 0x0007e2000c10190c */
[----:B------:R-:W-:Y:S05]  /*1050*/  BRA.U !UP2, `(.L_x_2) ;  /* 0x000000010a387547 */ /* 0x000fea000b800000 */
[----:B---3--:R-:W2:Y:S01]  /*1060*/  LD.E.64 R8, desc[UR12][R4.64] ;  /* 0x0000000c04087980 */ /* 0x008ea2000c101b00 */
[----:B------:R-:W-:Y:S01]  /*1070*/  VIADD R10, R7, 0x1 ;  /* 0x00000001070a7836 */ /* 0x000fe20000000000 */
[----:B------:R-:W-:-:S04]  /*1080*/  UISETP.NE.AND UP2, UPT, UR7, 0x2, UPT ;  /* 0x000000020700788c */ /* 0x000fc8000bf45270 */
[----:B------:R-:W-:-:S05]  /*1090*/  I2FP.F32.U32 R11, R10 ;  /* 0x0000000a000b7245 */ /* 0x000fca0000201000 */
[----:B------:R-:W-:Y:S01]  /*10a0*/  FADD R11, R6, R11 ;  /* 0x0000000b060b7221 */ /* 0x000fe20000000000 */
[----:B--2---:R-:W-:-:S05]  /*10b0*/  IMAD.WIDE.U32 R8, R7, 0x4, R8 ;  /* 0x0000000407087825 */ /* 0x004fca00078e0008 */
[----:B------:R4:W-:Y:S01]  /*10c0*/  ST.E desc[UR12][R8.64+0x4], R11 ;  /* 0x0000040b08007985 */ /* 0x0009e2000c10190c */
[----:B------:R-:W-:Y:S05]  /*10d0*/  BRA.U !UP2, `(.L_x_2) ;  /* 0x000000010a187547 */ /* 0x000fea000b800000 */
[----:B------:R-:W2:Y:S01]  /*10e0*/  LD.E.64 R4, desc[UR12][R4.64] ;  /* 0x0000000c04047980 */ /* 0x000ea2000c101b00 */
[----:B----4-:R-:W-:-:S05]  /*10f0*/  VIADD R8, R7, 0x2 ;  /* 0x0000000207087836 */ /* 0x010fca0000000000 */
[----:B------:R-:W-:-:S05]  /*1100*/  I2FP.F32.U32 R11, R8 ;  /* 0x00000008000b7245 */ /* 0x000fca0000201000 */
[----:B------:R-:W-:Y:S01]  /*1110*/  FADD R11, R6, R11 ;  /* 0x0000000b060b7221 */ /* 0x000fe20000000000 */
[----:B--2---:R-:W-:-:S05]  /*1120*/  IMAD.WIDE.U32 R8, R7, 0x4, R4 ;  /* 0x0000000407087825 */ /* 0x004fca00078e0004 */
[----:B------:R0:W-:Y:S02]  /*1130*/  ST.E desc[UR12][R8.64+0x8], R11 ;  /* 0x0000080b08007985 */ /* 0x0001e4000c10190c */
.L_x_2:
[----:B------:R-:W-:Y:S05]  /*1140*/  @P0 BRA `(.L_x_5) ;  /* 0xfffffff000540947 */ /* 0x000fea000383ffff */
[----:B0-----:R-:W-:Y:S05]  /*1150*/  EXIT ;  /* 0x000000000000794d */ /* 0x001fea0003800000 */
.L_x_6:
[----:B------:R-:W-:-:S00]  /*1160*/  BRA `(.L_x_6) ;  /* 0xfffffffc00fc7947 */ /* 0x000fc0000383ffff */
[----:B------:R-:W-:-:S00]  /*1170*/  NOP ;  /* 0x0000000000007918 */ /* 0x000fc00000000000 */
        /* <DEDUP_REMOVED lines=8> */
.L_x_19:


//--------------------- .text._Z17run_bounded_array12BoundedArrayii --------------------------
	.section	.text._Z17run_bounded_array12BoundedArrayii,"ax",@progbits
	.align	128
        .global         _Z17run_bounded_array12BoundedArrayii
        .type           _Z17run_bounded_array12BoundedArrayii,@function
        .size           _Z17run_bounded_array12BoundedArrayii,(.L_x_20 - _Z17run_bounded_array12BoundedArrayii)
        .other          _Z17run_bounded_array12BoundedArrayii,@"STO_CUDA_ENTRY STV_DEFAULT"
_Z17run_bounded_array12BoundedArrayii:
.text._Z17run_bounded_array12BoundedArrayii:
[----:B------:R-:W0:Y:S08]  /*0000*/  LDC R1, c[0x0][0x37c] ;  /* 0x0000df00ff017b82 */ /* 0x000e300000000800 */
[----:B------:R-:W1:Y:S01]  /*0010*/  LDC.64 R18, c[0x0][0x3c0] ;  /* 0x0000f000ff127b82 */ /* 0x000e620000000a00 */
[----:B0-----:R-:W-:-:S07]  /*0020*/  VIADD R1, R1, 0xffffffc0 ;  /* 0xffffffc001017836 */ /* 0x001fce0000000000 */
[----:B------:R-:W0:Y:S08]  /*0030*/  LDC.64 R2, c[0x0][0x380] ;  /* 0x0000e000ff027b82 */ /* 0x000e300000000a00 */
[----:B------:R-:W2:Y:S08]  /*0040*/  LDC.64 R4, c[0x0][0x388] ;  /* 0x0000e200ff047b82 */ /* 0x000eb00000000a00 */
[----:B------:R-:W3:Y:S01]  /*0050*/  LDC.64 R6, c[0x0][0x390] ;  /* 0x0000e400ff067b82 */ /* 0x000ee20000000a00 */
[----:B-1----:R-:W-:-:S04]  /*0060*/  VIMNMX R0, PT, PT, R18, R19, PT ;  /* 0x0000001312007248 */ /* 0x002fc80003fe0100 */
[----:B------:R-:W-:-:S03]  /*0070*/  ISETP.GE.AND P0, PT, R0, 0x1, PT ;  /* 0x000000010000780c */ /* 0x000fc60003f06270 */
[----:B------:R-:W1:Y:S01]  /*0080*/  LDC.64 R8, c[0x0][0x398] ;  /* 0x0000e600ff087b82 */ /* 0x000e620000000a00 */
[----:B0-----:R0:W-:Y:S07]  /*0090*/  STL.64 [R1], R2 ;  /* 0x0000000201007387 */ /* 0x0011ee0000100a00 */
[----:B------:R-:W4:Y:S01]  /*00a0*/  LDC.64 R10, c[0x0][0x3a0] ;  /* 0x0000e800ff0a7b82 */ /* 0x000f220000000a00 */
[----:B--2---:R0:W-:Y:S07]  /*00b0*/  STL.64 [R1+0x8], R4 ;  /* 0x0000080401007387 */ /* 0x0041ee0000100a00 */
[----:B------:R-:W2:Y:S01]  /*00c0*/  LDC.64 R12, c[0x0][0x3a8] ;  /* 0x0000ea00ff0c7b82 */ /* 0x000ea20000000a00 */
[----:B---3--:R0:W-:Y:S07]  /*00d0*/  STL.64 [R1+0x10], R6 ;  /* 0x0000100601007387 */ /* 0x0081ee0000100a00 */
[----:B------:R-:W3:Y:S01]  /*00e0*/  LDC.64 R14, c[0x0][0x3b0] ;  /* 0x0000ec00ff0e7b82 */ /* 0x000ee20000000a00 */
[----:B-1----:R0:W-:Y:S07]  /*00f0*/  STL.64 [R1+0x18], R8 ;  /* 0x0000180801007387 */ /* 0x0021ee0000100a00 */
[----:B------:R-:W1:Y:S01]  /*0100*/  LDC.64 R16, c[0x0][0x3b8] ;  /* 0x0000ee00ff107b82 */ /* 0x000e620000000a00 */
[----:B----4-:R0:W-:Y:S04]  /*0110*/  STL.64 [R1+0x20], R10 ;  /* 0x0000200a01007387 */ /* 0x0101e80000100a00 */
[----:B--2---:R0:W-:Y:S04]  /*0120*/  STL.64 [R1+0x28], R12 ;  /* 0x0000280c01007387 */ /* 0x0041e80000100a00 */
[----:B---3--:R0:W-:Y:S04]  /*0130*/  STL.64 [R1+0x30], R14 ;  /* 0x0000300e01007387 */ /* 0x0081e80000100a00 */
[----:B-1----:R0:W-:Y:S01]  /*0140*/  STL.64 [R1+0x38], R16 ;  /* 0x0000381001007387 */ /* 0x0021e20000100a00 */
[----:B------:R-:W-:Y:S05]  /*0150*/  @!P0 EXIT ;  /* 0x000000000000894d */ /* 0x000fea0003800000 */
[C---:B0-----:R-:W-:Y:S01]  /*0160*/  LOP3.LUT R10, R19.reuse, 0x7, RZ, 0xc0, !PT ;  /* 0x00000007130a7812 */ /* 0x041fe200078ec0ff */
[----:B------:R-:W-:Y:S01]  /*0170*/  IMAD.MOV.U32 R8, RZ, RZ, RZ ;  /* 0x000000ffff087224 */ /* 0x000fe200078e00ff */
[----:B------:R-:W-:Y:S01]  /*0180*/  LOP3.LUT R12, R19, 0x3, RZ, 0xc0, !PT ;  /* 0x00000003130c7812 */ /* 0x000fe200078ec0ff */
[----:B------:R-:W0:Y:S02]  /*0190*/  LDCU.64 UR10, c[0x0][0x358] ;  /* 0x00006b00ff0a77ac */ /* 0x000e240008000a00 */
[----:B------:R-:W-:-:S05]  /*01a0*/  VIADD R0, R10, 0xffffffff ;  /* 0xffffffff0a007836 */ /* 0x000fca0000000000 */
[----:B------:R-:W-:Y:S02]  /*01b0*/  ISETP.GE.U32.AND P0, PT, R0, 0x3, PT ;  /* 0x000000030000780c */ /* 0x000fe40003f06070 */
[----:B------:R-:W-:-:S11]  /*01c0*/  LOP3.LUT R0, R19, 0x7ffffff8, RZ, 0xc0, !PT ;  /* 0x7ffffff813007812 */ /* 0x000fd600078ec0ff */
.L_x_12:
[C---:B--2--5:R-:W-:Y:S01]  /*01d0*/  IMAD R2, R8.reuse, 0x8, R1 ;  /* 0x0000000808027824 */ /* 0x064fe200078e0201 */
[----:B-1----:R-:W1:Y:S05]  /*01e0*/  LDC.64 R4, c[0x0][0x3c0] ;  /* 0x0000f000ff047b82 */ /* 0x002e6a0000000a00 */
[----:B------:R-:W5:Y:S01]  /*01f0*/  LDL.64 R2, [R2] ;  /* 0x0000000002027983 */ /* 0x000f620000100a00 */
[----:B------:R-:W-:Y:S01]  /*0200*/  I2FP.F32.U32 R6, R8 ;  /* 0x0000000800067245 */ /* 0x000fe20000201000 */
[----:B------:R-:W-:Y:S01]  /*0210*/  IMAD.MOV.U32 R9, RZ, RZ, RZ ;  /* 0x000000ffff097224 */ /* 0x000fe200078e00ff */
[----:B------:R-:W-:Y:S02]  /*0220*/  IADD3 R8, PT, PT, R8, 0x1, RZ ;  /* 0x0000000108087810 */ /* 0x000fe40007ffe0ff */
[----:B-1----:R-:W-:-:S02]  /*0230*/  ISETP.GE.U32.AND P2, PT, R5, 0x8, PT ;  /* 0x000000080500780c */ /* 0x002fc40003f46070 */
[----:B------:R-:W-:Y:S01]  /*0240*/  ISETP.NE.AND P1, PT, R8, R4, PT ;  /* 0x000000040800720c */ /* 0x000fe20003f25270 */
[----:B------:R-:W-:-:S04]  /*0250*/  FADD R4, R6, 123 ;  /* 0x42f6000006047421 */ /* 0x000fc80000000000 */
[----:B------:R-:W-:-:S06]  /*0260*/  FADD R4, R4, 1 ;  /* 0x3f80000004047421 */ /* 0x000fcc0000000000 */
[----:B------:R-:W-:Y:S05]  /*0270*/  @!P2 BRA `(.L_x_7) ;  /* 0x0000000000a8a947 */ /* 0x000fea0003800000 */
[----:B-----5:R-:W-:Y:S01]  /*0280*/  IADD3 R11, P2, PT, R2, 0x10, RZ ;  /* 0x00000010020b7810 */ /* 0x020fe20007f5e0ff */
[----:B------:R-:W-:-:S04]  /*0290*/  UMOV UR4, URZ ;  /* 0x000000ff00047c82 */ /* 0x000fc80008000000 */
[----:B------:R-:W-:-:S08]  /*02a0*/  IMAD.X R14, RZ, RZ, R3, P2 ;  /* 0x000000ffff0e7224 */ /* 0x000fd000010e0603 */
.L_x_8:
[----:B------:R-:W-:Y:S01]  /*02b0*/  UIADD3 UR5, UPT, UPT, UR4, 0x1, URZ ;  /* 0x0000000104057890 */ /* 0x000fe2000fffe0ff */
[----:B-1----:R-:W-:Y:S01]  /*02c0*/  IMAD.MOV.U32 R6, RZ, RZ, R11 ;  /* 0x000000ffff067224 */ /* 0x002fe200078e000b */
[----:B------:R-:W-:Y:S02]  /*02d0*/  UIADD3 UR6, UPT, UPT, UR4, 0x2, URZ ;  /* 0x0000000204067890 */ /* 0x000fe4000fffe0ff */
[----:B------:R-:W-:Y:S01]  /*02e0*/  I2FP.F32.U32 R9, UR4 ;  /* 0x0000000400097c45 */ /* 0x000fe20008201000 */
[----:B------:R-:W-:Y:S01]  /*02f0*/  UIADD3 UR7, UPT, UPT, UR4, 0x5, URZ ;  /* 0x0000000504077890 */ /* 0x000fe2000fffe0ff */
[----:B------:R-:W-:Y:S01]  /*0300*/  MOV R7, R14 ;  /* 0x0000000e00077202 */ /* 0x000fe20000000f00 */
[----:B------:R-:W-:Y:S01]  /*0310*/  UIADD3 UR8, UPT, UPT, UR4, 0x6, URZ ;  /* 0x0000000604087890 */ /* 0x000fe2000fffe0ff */
[----:B------:R-:W-:Y:S01]  /*0320*/  I2FP.F32.U32 R11, UR5 ;  /* 0x00000005000b7c45 */ /* 0x000fe20008201000 */
        /* <DEDUP_REMOVED lines=8> */
[C---:B------:R-:W-:Y:S01]  /*03b0*/  FADD R11, R4.reuse, R11 ;  /* 0x0000000b040b7221 */ /* 0x040fe20000000000 */
[----:B------:R-:W-:Y:S01]  /*03c0*/  I2FP.F32.U32 R17, UR6 ;  /* 0x0000000600117c45 */ /* 0x000fe20008201000 */
[C---:B------:R-:W-:Y:S01]  /*03d0*/  FADD R9, R4.reuse, R9 ;  /* 0x0000000904097221 */ /* 0x040fe20000000000 */
[----:B------:R-:W-:Y:S01]  /*03e0*/  I2FP.F32.U32 R23, UR9 ;  /* 0x0000000900177c45 */ /* 0x000fe20008201000 */
[----:B------:R-:W-:Y:S01]  /*03f0*/  FADD R13, R4, R13 ;  /* 0x0000000d040d7221 */ /* 0x000fe20000000000 */
[----:B------:R-:W-:Y:S01]  /*0400*/  ISETP.NE.AND P2, PT, R0, UR4, PT ;  /* 0x0000000400007c0c */ /* 0x000fe2000bf45270 */
[C---:B------:R-:W-:Y:S01]  /*0410*/  FADD R15, R4.reuse, R15 ;  /* 0x0000000f040f7221 */ /* 0x040fe20000000000 */
[C---:B------:R-:W-:Y:S01]  /*0420*/  FADD R17, R4.reuse, R17 ;  /* 0x0000001104117221 */ /* 0x040fe20000000000 */
[C---:B------:R-:W-:Y:S01]  /*0430*/  FADD R19, R4.reuse, R19 ;  /* 0x0000001304137221 */ /* 0x040fe20000000000 */
[C---:B------:R-:W-:Y:S01]  /*0440*/  FADD R21, R4.reuse, R21 ;  /* 0x0000001504157221 */ /* 0x040fe20000000000 */
[----:B------:R-:W-:Y:S01]  /*0450*/  FADD R23, R4, R23 ;  /* 0x0000001704177221 */ /* 0x000fe20000000000 */
[----:B0-----:R0:W-:Y:S04]  /*0460*/  ST.E desc[UR10][R6.64+-0xc], R11 ;  /* 0xfffff40b06007985 */ /* 0x0011e8000c10190a */
[----:B------:R1:W-:Y:S04]  /*0470*/  ST.E desc[UR10][R6.64+-0x10], R9 ;  /* 0xfffff00906007985 */ /* 0x0003e8000c10190a */
[----:B------:R1:W-:Y:S01]  /*0480*/  ST.E desc[UR10][R6.64+-0x8], R13 ;  /* 0xfffff80d06007985 */ /* 0x0003e2000c10190a */
[----:B0-----:R-:W-:-:S03]  /*0490*/  IADD3 R11, P3, PT, R6, 0x20, RZ ;  /* 0x00000020060b7810 */ /* 0x001fc60007f7e0ff */
[----:B------:R1:W-:Y:S04]  /*04a0*/  ST.E desc[UR10][R6.64+-0x4], R15 ;  /* 0xfffffc0f06007985 */ /* 0x0003e8000c10190a */
[----:B------:R1:W-:Y:S01]  /*04b0*/  ST.E desc[UR10][R6.64], R17 ;  /* 0x0000001106007985 */ /* 0x0003e2000c10190a */
[----:B------:R-:W-:-:S03]  /*04c0*/  IMAD.X R14, RZ, RZ, R7, P3 ;  /* 0x000000ffff0e7224 */ /* 0x000fc600018e0607 */
[----:B------:R1:W-:Y:S04]  /*04d0*/  ST.E desc[UR10][R6.64+0x4], R19 ;  /* 0x0000041306007985 */ /* 0x0003e8000c10190a */
[----:B------:R1:W-:Y:S04]  /*04e0*/  ST.E desc[UR10][R6.64+0x8], R21 ;  /* 0x0000081506007985 */ /* 0x0003e8000c10190a */
[----:B------:R1:W-:Y:S01]  /*04f0*/  ST.E desc[UR10][R6.64+0xc], R23 ;  /* 0x00000c1706007985 */ /* 0x0003e2000c10190a */
[----:B------:R-:W-:Y:S05]  /*0500*/  @P2 BRA `(.L_x_8) ;  /* 0xfffffffc00682947 */ /* 0x000fea000383ffff */
[----:B-1----:R-:W-:-:S07]  /*0510*/  IMAD.MOV.U32 R9, RZ, RZ, R0 ;  /* 0x000000ffff097224 */ /* 0x002fce00078e0000 */
.L_x_7:
[----:B------:R-:W-:-:S13]  /*0520*/  ISETP.NE.AND P2, PT, R10, RZ, PT ;  /* 0x000000ff0a00720c */ /* 0x000fda0003f45270 */
[----:B------:R-:W-:Y:S05]  /*0530*/  @!P2 BRA `(.L_x_9) ;  /* 0x000000000090a947 */ /* 0x000fea0003800000 */
[----:B------:R-:W-:Y:S01]  /*0540*/  ISETP.NE.AND P2, PT, R12, RZ, PT ;  /* 0x000000ff0c00720c */ /* 0x000fe20003f45270 */
[----:B------:R-:W-:-:S12]  /*0550*/  @!P0 BRA `(.L_x_10) ;  /* 0x0000000000448947 */ /* 0x000fd80003800000 */
[C---:B------:R-:W-:Y:S01]  /*0560*/  VIADD R6, R9.reuse, 0x1 ;  /* 0x0000000109067836 */ /* 0x040fe20000000000 */
[C---:B------:R-:W-:Y:S01]  /*0570*/  IADD3 R7, PT, PT, R9.reuse, 0x2, RZ ;  /* 0x0000000209077810 */ /* 0x040fe20007ffe0ff */
[C---:B------:R-:W-:Y:S01]  /*0580*/  VIADD R14, R9.reuse, 0x3 ;  /* 0x00000003090e7836 */ /* 0x040fe20000000000 */
[----:B------:R-:W-:Y:S02]  /*0590*/  I2FP.F32.U32 R11, R9 ;  /* 0x00000009000b7245 */ /* 0x000fe40000201000 */
[----:B------:R-:W-:Y:S02]  /*05a0*/  I2FP.F32.U32 R13, R6 ;  /* 0x00000006000d7245 */ /* 0x000fe40000201000 */
[----:B------:R-:W-:Y:S01]  /*05b0*/  I2FP.F32.U32 R15, R7 ;  /* 0x00000007000f7245 */ /* 0x000fe20000201000 */
[----:B-----5:R-:W-:Y:S01]  /*05c0*/  IMAD.WIDE.U32 R6, R9, 0x4, R2 ;  /* 0x0000000409067825 */ /* 0x020fe200078e0002 */
[----:B------:R-:W-:-:S03]  /*05d0*/  I2FP.F32.U32 R17, R14 ;  /* 0x0000000e00117245 */ /* 0x000fc60000201000 */
[C---:B------:R-:W-:Y:S01]  /*05e0*/  FADD R11, R4.reuse, R11 ;  /* 0x0000000b040b7221 */ /* 0x040fe20000000000 */
[C---:B------:R-:W-:Y:S01]  /*05f0*/  FADD R13, R4.reuse, R13 ;  /* 0x0000000d040d7221 */ /* 0x040fe20000000000 */
[C---:B------:R-:W-:Y:S01]  /*0600*/  FADD R15, R4.reuse, R15 ;  /* 0x0000000f040f7221 */ /* 0x040fe20000000000 */
[----:B------:R-:W-:Y:S02]  /*0610*/  VIADD R9, R9, 0x4 ;  /* 0x0000000409097836 */ /* 0x000fe40000000000 */
[----:B------:R-:W-:Y:S01]  /*0620*/  FADD R17, R4, R17 ;  /* 0x0000001104117221 */ /* 0x000fe20000000000 */
[----:B0-----:R1:W-:Y:S04]  /*0630*/  ST.E desc[UR10][R6.64], R11 ;  /* 0x0000000b06007985 */ /* 0x0013e8000c10190a */
[----:B------:R1:W-:Y:S04]  /*0640*/  ST.E desc[UR10][R6.64+0x4], R13 ;  /* 0x0000040d06007985 */ /* 0x0003e8000c10190a */
[----:B------:R1:W-:Y:S04]  /*0650*/  ST.E desc[UR10][R6.64+0x8], R15 ;  /* 0x0000080f06007985 */ /* 0x0003e8000c10190a */
[----:B------:R1:W-:Y:S02]  /*0660*/  ST.E desc[UR10][R6.64+0xc], R17 ;  /* 0x00000c1106007985 */ /* 0x0003e4000c10190a */
.L_x_10:
[----:B------:R-:W-:Y:S05]  /*0670*/  @!P2 BRA `(.L_x_9) ;  /* 0x000000000040a947 */ /* 0x000fea0003800000 */
[----:B------:R-:W-:Y:S02]  /*0680*/  ISETP.NE.AND P2, PT, R12, 0x1, PT ;  /* 0x000000010c00780c */ /* 0x000fe40003f45270 */
[----:B------:R-:W-:-:S11]  /*0690*/  LOP3.LUT P3, RZ, R5, 0x1, RZ, 0xc0, !PT ;  /* 0x0000000105ff7812 */ /* 0x000fd6000786c0ff */
[----:B------:R-:W-:Y:S05]  /*06a0*/  @!P2 BRA `(.L_x_11) ;  /* 0x000000000024a947 */ /* 0x000fea0003800000 */
[C---:B-1----:R-:W-:Y:S02]  /*06b0*/  IADD3 R6, PT, PT, R9.reuse, 0x1, RZ ;  /* 0x0000000109067810 */ /* 0x042fe40007ffe0ff */
[----:B------:R-:W-:Y:S02]  /*06c0*/  I2FP.F32.U32 R5, R9 ;  /* 0x0000000900057245 */ /* 0x000fe40000201000 */
[----:B------:R-:W-:Y:S01]  /*06d0*/  I2FP.F32.U32 R11, R6 ;  /* 0x00000006000b7245 */ /* 0x000fe20000201000 */
[----:B-----5:R-:W-:-:S04]  /*06e0*/  IMAD.WIDE.U32 R6, R9, 0x4, R2 ;  /* 0x0000000409067825 */ /* 0x020fc800078e0002 */
[C---:B------:R-:W-:Y:S01]  /*06f0*/  FADD R5, R4.reuse, R5 ;  /* 0x0000000504057221 */ /* 0x040fe20000000000 */
[----:B------:R-:W-:Y:S01]  /*0700*/  FADD R11, R4, R11 ;  /* 0x0000000b040b7221 */ /* 0x000fe20000000000 */
[----:B------:R-:W-:-:S03]  /*0710*/  VIADD R9, R9, 0x2 ;  /* 0x0000000209097836 */ /* 0x000fc60000000000 */
[----:B0-----:R2:W-:Y:S04]  /*0720*/  ST.E desc[UR10][R6.64], R5 ;  /* 0x0000000506007985 */ /* 0x0015e8000c10190a */
[----:B------:R2:W-:Y:S02]  /*0730*/  ST.E desc[UR10][R6.64+0x4], R11 ;  /* 0x0000040b06007985 */ /* 0x0005e4000c10190a */
.L_x_11:
[----:B--2---:R-:W-:Y:S01]  /*0740*/  @P3 I2FP.F32.U32 R5, R9 ;  /* 0x0000000900053245 */ /* 0x004fe20000201000 */
[----:B-----5:R-:W-:-:S04]  /*0750*/  @P3 IMAD.WIDE.U32 R2, R9, 0x4, R2 ;  /* 0x0000000409023825 */ /* 0x020fc800078e0002 */
[----:B------:R-:W-:-:S05]  /*0760*/  @P3 FADD R5, R4, R5 ;  /* 0x0000000504053221 */ /* 0x000fca0000000000 */
[----:B0-----:R2:W-:Y:S02]  /*0770*/  @P3 ST.E desc[UR10][R2.64], R5 ;  /* 0x0000000502003985 */ /* 0x0015e4000c10190a */
.L_x_9:
[----:B------:R-:W-:Y:S05]  /*0780*/  @P1 BRA `(.L_x_12) ;  /* 0xfffffff800901947 */ /* 0x000fea000383ffff */
[----:B0-----:R-:W-:Y:S05]  /*0790*/  EXIT ;  /* 0x000000000000794d */ /* 0x001fea0003800000 */
.L_x_13:
        /* <DEDUP_REMOVED lines=14> */
.L_x_20:


//--------------------- .text._Z4wipePii          --------------------------
	.section	.text._Z4wipePii,"ax",@progbits
	.align	128
        .global         _Z4wipePii
        .type           _Z4wipePii,@function
        .size           _Z4wipePii,(.L_x_21 - _Z4wipePii)
        .other          _Z4wipePii,@"STO_CUDA_ENTRY STV_DEFAULT"
_Z4wipePii:
.text._Z4wipePii:
[----:B------:R-:W-:Y:S08]  /*0000*/  LDC R1, c[0x0][0x37c] ;  /* 0x0000df00ff017b82 */ /* 0x000ff00000000800 */
[----:B------:R-:W0:Y:S02]  /*0010*/  LDC R11, c[0x0][0x388] ;  /* 0x0000e200ff0b7b82 */ /* 0x000e240000000800 */
[----:B0-----:R-:W-:-:S04]  /*0020*/  SHF.R.S32.HI R4, RZ, 0x5, R11 ;  /* 0x00000005ff047819 */ /* 0x001fc8000001140b */
[----:B------:R-:W-:-:S13]  /*0030*/  ISETP.GE.AND P0, PT, R4, 0x1, PT ;  /* 0x000000010400780c */ /* 0x000fda0003f06270 */
[----:B------:R-:W-:Y:S05]  /*0040*/  @!P0 EXIT ;  /* 0x000000000000894d */ /* 0x000fea0003800000 */
[----:B------:R-:W0:Y:S01]  /*0050*/  S2R R0, SR_TID.X ;  /* 0x0000000000007919 */ /* 0x000e220000002100 */
[C---:B------:R-:W-:Y:S01]  /*0060*/  ISETP.GE.U32.AND P1, PT, R4.reuse, 0x8, PT ;  /* 0x000000080400780c */ /* 0x040fe20003f26070 */
[----:B------:R-:W1:Y:S01]  /*0070*/  LDCU.64 UR4, c[0x0][0x358] ;  /* 0x00006b00ff0477ac */ /* 0x000e620008000a00 */
[----:B------:R-:W-:Y:S01]  /*0080*/  LOP3.LUT R10, R4, 0x7, RZ, 0xc0, !PT ;  /* 0x00000007040a7812 */ /* 0x000fe200078ec0ff */
[----:B------:R-:W-:-:S03]  /*0090*/  IMAD.MOV.U32 R5, RZ, RZ, RZ ;  /* 0x000000ffff057224 */ /* 0x000fc600078e00ff */
[----:B------:R-:W-:-:S07]  /*00a0*/  ISETP.NE.AND P0, PT, R10, RZ, PT ;  /* 0x000000ff0a00720c */ /* 0x000fce0003f05270 */
[----:B------:R-:W-:Y:S06]  /*00b0*/  @!P1 BRA `(.L_x_14) ;  /* 0x0000000000589947 */ /* 0x000fec0003800000 */
[----:B------:R-:W0:Y:S01]  /*00c0*/  LDC.64 R2, c[0x0][0x380] ;  /* 0x0000e000ff027b82 */ /* 0x000e220000000a00 */
[----:B------:R-:W-:Y:S01]  /*00d0*/  LOP3.LUT R5, R4, 0x7ffffff8, RZ, 0xc0, !PT ;  /* 0x7ffffff804057812 */ /* 0x000fe200078ec0ff */
[----:B------:R-:W-:-:S04]  /*00e0*/  IMAD.MOV.U32 R9, RZ, RZ, -0x1 ;  /* 0xffffffffff097424 */ /* 0x000fc800078e00ff */
[----:B------:R-:W-:Y:S02]  /*00f0*/  IMAD.MOV R6, RZ, RZ, -R5 ;  /* 0x000000ffff067224 */ /* 0x000fe400078e0a05 */
[----:B0-----:R-:W-:-:S03]  /*0100*/  IMAD.WIDE.U32 R2, R0, 0x4, R2 ;  /* 0x0000000400027825 */ /* 0x001fc600078e0002 */
[----:B------:R-:W-:-:S04]  /*0110*/  IADD3 R7, P1, PT, R2, 0x200, RZ ;  /* 0x0000020002077810 */ /* 0x000fc80007f3e0ff */
[----:B------:R-:W-:-:S09]  /*0120*/  IADD3.X R8, PT, PT, RZ, R3, RZ, P1, !PT ;  /* 0x00000003ff087210 */ /* 0x000fd20000ffe4ff */
.L_x_15:
[----:B------:R-:W-:Y:S01]  /*0130*/  IADD3 R6, PT, PT, R6, 0x8, RZ ;  /* 0x0000000806067810 */ /* 0x000fe20007ffe0ff */
[----:B--2---:R-:W-:Y:S02]  /*0140*/  IMAD.MOV.U32 R2, RZ, RZ, R7 ;  /* 0x000000ffff027224 */ /* 0x004fe400078e0007 */
[----:B------:R-:W-:Y:S01]  /*0150*/  IMAD.MOV.U32 R3, RZ, RZ, R8 ;  /* 0x000000ffff037224 */ /* 0x000fe200078e0008 */
[----:B------:R-:W-:Y:S02]  /*0160*/  ISETP.NE.AND P1, PT, R6, RZ, PT ;  /* 0x000000ff0600720c */ /* 0x000fe40003f25270 */
[----:B------:R-:W-:Y:S02]  /*0170*/  IADD3 R7, P2, PT, R2, 0x400, RZ ;  /* 0x0000040002077810 */ /* 0x000fe40007f5e0ff */
[----:B-1----:R2:W-:Y:S03]  /*0180*/  STG.E desc[UR4][R2.64+-0x200], R9 ;  /* 0xfffe000902007986 */ /* 0x0025e6000c101904 */
[----:B------:R-:W-:Y:S01]  /*0190*/  IMAD.X R8, RZ, RZ, R3, P2 ;  /* 0x000000ffff087224 */ /* 0x000fe200010e0603 */
[----:B------:R2:W-:Y:S04]  /*01a0*/  STG.E desc[UR4][R2.64+-0x180], R9 ;  /* 0xfffe800902007986 */ /* 0x0005e8000c101904 */
[----:B------:R2:W-:Y:S04]  /*01b0*/  STG.E desc[UR4][R2.64+-0x100], R9 ;  /* 0xffff000902007986 */ /* 0x0005e8000c101904 */
[----:B------:R2:W-:Y:S04]  /*01c0*/  STG.E desc[UR4][R2.64+-0x80], R9 ;  /* 0xffff800902007986 */ /* 0x0005e8000c101904 */
[----:B------:R2:W-:Y:S04]  /*01d0*/  STG.E desc[UR4][R2.64], R9 ;  /* 0x0000000902007986 */ /* 0x0005e8000c101904 */
[----:B------:R2:W-:Y:S04]  /*01e0*/  STG.E desc[UR4][R2.64+0x80], R9 ;  /* 0x0000800902007986 */ /* 0x0005e8000c101904 */
[----:B------:R2:W-:Y:S04]  /*01f0*/  STG.E desc[UR4][R2.64+0x100], R9 ;  /* 0x0001000902007986 */ /* 0x0005e8000c101904 */
[----:B------:R2:W-:Y:S01]  /*0200*/  STG.E desc[UR4][R2.64+0x180], R9 ;  /* 0x0001800902007986 */ /* 0x0005e2000c101904 */
[----:B------:R-:W-:Y:S05]  /*0210*/  @P1 BRA `(.L_x_15) ;  /* 0xfffffffc00c41947 */ /* 0x000fea000383ffff */
.L_x_14:
[----:B-1----:R-:W-:Y:S05]  /*0220*/  @!P0 EXIT ;  /* 0x000000000000894d */ /* 0x002fea0003800000 */
[----:B------:R-:W-:Y:S02]  /*0230*/  ISETP.GE.U32.AND P0, PT, R10, 0x4, PT ;  /* 0x000000040a00780c */ /* 0x000fe40003f06070 */
[----:B------:R-:W-:-:S11]  /*0240*/  LOP3.LUT P1, R4, R4, 0x3, RZ, 0xc0, !PT ;  /* 0x0000000304047812 */ /* 0x000fd6000782c0ff */
[----:B------:R-:W-:Y:S05]  /*0250*/  @!P0 BRA `(.L_x_16) ;  /* 0x0000000000248947 */ /* 0x000fea0003800000 */
[----:B--2---:R-:W1:Y:S01]  /*0260*/  LDC.64 R2, c[0x0][0x380] ;  /* 0x0000e000ff027b82 */ /* 0x004e620000000a00 */
[C---:B0-----:R-:W-:Y:S01]  /*0270*/  IMAD R7, R5.reuse, 0x20, R0 ;  /* 0x0000002005077824 */ /* 0x041fe200078e0200 */
[----:B------:R-:W-:Y:S01]  /*0280*/  MOV R9, 0xffffffff ;  /* 0xffffffff00097802 */ /* 0x000fe20000000f00 */
[----:B------:R-:W-:Y:S02]  /*0290*/  VIADD R5, R5, 0x4 ;  /* 0x0000000405057836 */ /* 0x000fe40000000000 */
[----:B-1----:R-:W-:-:S05]  /*02a0*/  IMAD.WIDE R2, R7, 0x4, R2 ;  /* 0x0000000407027825 */ /* 0x002fca00078e0202 */
[----:B------:R1:W-:Y:S04]  /*02b0*/  STG.E desc[UR4][R2.64], R9 ;  /* 0x0000000902007986 */ /* 0x0003e8000c101904 */
[----:B------:R1:W-:Y:S04]  /*02c0*/  STG.E desc[UR4][R2.64+0x80], R9 ;  /* 0x0000800902007986 */ /* 0x0003e8000c101904 */
[----:B------:R1:W-:Y:S04]  /*02d0*/  STG.E desc[UR4][R2.64+0x100], R9 ;  /* 0x0001000902007986 */ /* 0x0003e8000c101904 */
[----:B------:R1:W-:Y:S02]  /*02e0*/  STG.E desc[UR4][R2.64+0x180], R9 ;  /* 0x0001800902007986 */ /* 0x0003e4000c101904 */
.L_x_16:
[----:B------:R-:W-:Y:S05]  /*02f0*/  @!P1 EXIT ;  /* 0x000000000000994d */ /* 0x000fea0003800000 */
[----:B------:R-:W-:Y:S02]  /*0300*/  ISETP.NE.AND P0, PT, R4, 0x1, PT ;  /* 0x000000010400780c */ /* 0x000fe40003f05270 */
[----:B------:R-:W-:-:S11]  /*0310*/  LOP3.LUT P1, RZ, R11, 0x20, RZ, 0xc0, !PT ;  /* 0x000000200bff7812 */ /* 0x000fd6000782c0ff */
[----:B------:R-:W-:Y:S05]  /*0320*/  @!P0 BRA `(.L_x_17) ;  /* 0x00000000001c8947 */ /* 0x000fea0003800000 */
[----:B-12---:R-:W1:Y:S01]  /*0330*/  LDC.64 R2, c[0x0][0x380] ;  /* 0x0000e000ff027b82 */ /* 0x006e620000000a00 */
[C---:B0-----:R-:W-:Y:S01]  /*0340*/  IMAD R7, R5.reuse, 0x20, R0 ;  /* 0x0000002005077824 */ /* 0x041fe200078e0200 */
[----:B------:R-:W-:Y:S01]  /*0350*/  MOV R9, 0xffffffff ;  /* 0xffffffff00097802 */ /* 0x000fe20000000f00 */
[----:B------:R-:W-:Y:S02]  /*0360*/  VIADD R5, R5, 0x2 ;  /* 0x0000000205057836 */ /* 0x000fe40000000000 */
[----:B-1----:R-:W-:-:S05]  /*0370*/  IMAD.WIDE R2, R7, 0x4, R2 ;  /* 0x0000000407027825 */ /* 0x002fca00078e0202 */
[----:B------:R3:W-:Y:S04]  /*0380*/  STG.E desc[UR4][R2.64], R9 ;  /* 0x0000000902007986 */ /* 0x0007e8000c101904 */
[----:B------:R3:W-:Y:S02]  /*0390*/  STG.E desc[UR4][R2.64+0x80], R9 ;  /* 0x0000800902007986 */ /* 0x0007e4000c101904 */
.L_x_17:
[----:B------:R-:W-:Y:S05]  /*03a0*/  @!P1 EXIT ;  /* 0x000000000000994d */ /* 0x000fea0003800000 */
[----:B-123--:R-:W1:Y:S01]  /*03b0*/  LDC.64 R2, c[0x0][0x380] ;  /* 0x0000e000ff027b82 */ /* 0x00ee620000000a00 */
[----:B0-----:R-:W-:Y:S01]  /*03c0*/  IMAD R5, R5, 0x20, R0 ;  /* 0x0000002005057824 */ /* 0x001fe200078e0200 */
[----:B------:R-:W-:-:S03]  /*03d0*/  MOV R7, 0xffffffff ;  /* 0xffffffff00077802 */ /* 0x000fc60000000f00 */
[----:B-1----:R-:W-:-:S05]  /*03e0*/  IMAD.WIDE R2, R5, 0x4, R2 ;  /* 0x0000000405027825 */ /* 0x002fca00078e0202 */
[----:B------:R-:W-:Y:S01]  /*03f0*/  STG.E desc[UR4][R2.64], R7 ;  /* 0x0000000702007986 */ /* 0x000fe2000c101904 */
[----:B------:R-:W-:Y:S05]  /*0400*/  EXIT ;  /* 0x000000000000794d */ /* 0x000fea0003800000 */
.L_x_18:
        /* <DEDUP_REMOVED lines=15> */
.L_x_21:


//--------------------- .nv.shared.reserved.0     --------------------------
	.section	.nv.shared.reserved.0,"aw",@nobits
	.weak		__nv_reservedSMEM_offset_0_alias
	.size		__nv_reservedSMEM_offset_0_alias, 0, 64
	.other		__nv_reservedSMEM_offset_0_alias,@"STO_CUDA_RESERVED_SHARED STV_DEFAULT"
__nv_reservedSMEM_offset_0_alias:
	.zero		0
	.zero		64


//--------------------- .nv.constant0._Z21run_bounded_array_two17BoundedArrayUnioniii --------------------------
	.section	.nv.constant0._Z21run_bounded_array_two17BoundedArrayUnioniii,"a",@progbits
	.sectionflags	@""
	.align	4
.nv.constant0._Z21run_bounded_array_two17BoundedArrayUnioniii:
	.zero		980


//--------------------- .nv.constant0._Z17run_bounded_array12BoundedArrayii --------------------------
	.section	.nv.constant0._Z17run_bounded_array12BoundedArrayii,"a",@progbits
	.sectionflags	@""
	.align	4
.nv.constant0._Z17run_bounded_array12BoundedArrayii:
	.zero		968


//--------------------- .nv.constant0._Z4wipePii  --------------------------
	.section	.nv.constant0._Z4wipePii,"a",@progbits
	.sectionflags	@""
	.align	4
.nv.constant0._Z4wipePii:
	.zero		908


//--------------------- SYMBOLS --------------------------

	.type		.nv.reservedSmem.offset0,@object
	.size		.nv.reservedSmem.offset0,0x4
